	.target	sm_80

	.elftype	@"ET_EXEC"


//--------------------- .note.nv.tkinfo           --------------------------
	.section	.note.nv.tkinfo,"",@"SHT_NOTE"
	.sectionflags	@"SHF_NOTE_NV_TKINFO"
	.tkinfo
        /*0018*/ 	.word	0x00000002
        /*0030*/ 	.string	""
        /*0030*/ 	.string	"ptxas"
        /*0030*/ 	.string	"Cuda compilation tools, release 13.0, V13.0.88"
        /*0030*/ 	.string	"Build cuda_13.0.r13.0/compiler.36424714_0"
        /*0030*/ 	.string	"-v  -suppress-debug-info  -lineinfo  -arch sm_80 "



//--------------------- .note.nv.cuinfo           --------------------------
	.section	.note.nv.cuinfo,"",@"SHT_NOTE"
	.sectionflags	@"SHF_NOTE_NV_CUINFO"
        /*0018*/ 	.short	0x0002
        /*001a*/ 	.short	0x0050
        /*001c*/ 	.short	0x0082
	.zero		2


//--------------------- .nv.info                  --------------------------
	.section	.nv.info,"",@"SHT_CUDA_INFO"
	.align	4


	//----- nvinfo : EIATTR_REGCOUNT
	.align		4
        /*0000*/ 	.byte	0x04, 0x2f
        /*0002*/ 	.short	(.L_2 - .L_1)
	.align		4
.L_1:
        /*0004*/ 	.word	index@(attn_fwd)
        /*0008*/ 	.word	0x000000ff


	//----- nvinfo : EIATTR_FRAME_SIZE
	.align		4
.L_2:
        /*000c*/ 	.byte	0x04, 0x11
        /*000e*/ 	.short	(.L_4 - .L_3)
	.align		4
.L_3:
        /*0010*/ 	.word	index@(attn_fwd)
        /*0014*/ 	.word	0x00000828


	//----- nvinfo : EIATTR_MIN_STACK_SIZE
	.align		4
.L_4:
        /*0018*/ 	.byte	0x04, 0x12
        /*001a*/ 	.short	(.L_6 - .L_5)
	.align		4
.L_5:
        /*001c*/ 	.word	index@(attn_fwd)
        /*0020*/ 	.word	0x00000828
.L_6:


//--------------------- .nv.info.attn_fwd         --------------------------
	.section	.nv.info.attn_fwd,"",@"SHT_CUDA_INFO"
	.sectionflags	@""
	.align	4


	//----- nvinfo : EIATTR_CUDA_API_VERSION
	.align		4
        /*0000*/ 	.byte	0x04, 0x37
        /*0002*/ 	.short	(.L_8 - .L_7)
.L_7:
        /*0004*/ 	.word	0x00000082


	//----- nvinfo : EIATTR_SW2861232_WAR
	.align		4
.L_8:
        /*0008*/ 	.byte	0x01, 0x35
	.zero		2


	//----- nvinfo : EIATTR_PARAM_CBANK
	.align		4
        /*000c*/ 	.byte	0x04, 0x0a
        /*000e*/ 	.short	(.L_10 - .L_9)
	.align		4
.L_9:
        /*0010*/ 	.word	index@(.nv.constant0.attn_fwd)
        /*0014*/ 	.short	0x0160
        /*0016*/ 	.short	0x0088


	//----- nvinfo : EIATTR_CBANK_PARAM_SIZE
	.align		4
.L_10:
        /*0018*/ 	.byte	0x03, 0x19
        /*001a*/ 	.short	0x0088


	//----- nvinfo : EIATTR_KPARAM_INFO
	.align		4
        /*001c*/ 	.byte	0x04, 0x17
        /*001e*/ 	.short	(.L_12 - .L_11)
.L_11:
        /*0020*/ 	.word	0x00000000
        /*0024*/ 	.short	0x0019
        /*0026*/ 	.short	0x0080
        /*0028*/ 	.byte	0x00, 0xf4, 0x21, 0x00


	//----- nvinfo : EIATTR_KPARAM_INFO
	.align		4
.L_12:
        /*002c*/ 	.byte	0x04, 0x17
        /*002e*/ 	.short	(.L_14 - .L_13)
.L_13:
        /*0030*/ 	.word	0x00000000
        /*0034*/ 	.short	0x0018
        /*0036*/ 	.short	0x0078
        /*0038*/ 	.byte	0x00, 0xf4, 0x21, 0x00


	//----- nvinfo : EIATTR_KPARAM_INFO
	.align		4
.L_14:
        /*003c*/ 	.byte	0x04, 0x17
        /*003e*/ 	.short	(.L_16 - .L_15)
.L_15:
        /*0040*/ 	.word	0x00000000
        /*0044*/ 	.short	0x0017
        /*0046*/ 	.short	0x0070
        /*0048*/ 	.byte	0x00, 0xf0, 0x11, 0x00


	//----- nvinfo : EIATTR_KPARAM_INFO
	.align		4
.L_16:
        /*004c*/ 	.byte	0x04, 0x17
        /*004e*/ 	.short	(.L_18 - .L_17)
.L_17:
        /*0050*/ 	.word	0x00000000
        /*0054*/ 	.short	0x0016
        /*0056*/ 	.short	0x006c
        /*0058*/ 	.byte	0x00, 0xf0, 0x11, 0x00


	//----- nvinfo : EIATTR_KPARAM_INFO
	.align		4
.L_18:
        /*005c*/ 	.byte	0x04, 0x17
        /*005e*/ 	.short	(.L_20 - .L_19)
.L_19:
        /*0060*/ 	.word	0x00000000
        /*0064*/ 	.short	0x0015
        /*0066*/ 	.short	0x0068
        /*0068*/ 	.byte	0x00, 0xf0, 0x11, 0x00


	//----- nvinfo : EIATTR_KPARAM_INFO
	.align		4
.L_20:
        /*006c*/ 	.byte	0x04, 0x17
        /*006e*/ 	.short	(.L_22 - .L_21)
.L_21:
        /*0070*/ 	.word	0x00000000
        /*0074*/ 	.short	0x0014
        /*0076*/ 	.short	0x0064
        /*0078*/ 	.byte	0x00, 0xf0, 0x11, 0x00


	//----- nvinfo : EIATTR_KPARAM_INFO
	.align		4
.L_22:
        /*007c*/ 	.byte	0x04, 0x17
        /*007e*/ 	.short	(.L_24 - .L_23)
.L_23:
        /*0080*/ 	.word	0x00000000
        /*0084*/ 	.short	0x0013
        /*0086*/ 	.short	0x0060
        /*0088*/ 	.byte	0x00, 0xf0, 0x11, 0x00


	//----- nvinfo : EIATTR_KPARAM_INFO
	.align		4
.L_24:
        /*008c*/ 	.byte	0x04, 0x17
        /*008e*/ 	.short	(.L_26 - .L_25)
.L_25:
        /*0090*/ 	.word	0x00000000
        /*0094*/ 	.short	0x0012
        /*0096*/ 	.short	0x005c
        /*0098*/ 	.byte	0x00, 0xf0, 0x11, 0x00


	//----- nvinfo : EIATTR_KPARAM_INFO
	.align		4
.L_26:
        /*009c*/ 	.byte	0x04, 0x17
        /*009e*/ 	.short	(.L_28 - .L_27)
.L_27:
        /*00a0*/ 	.word	0x00000000
        /*00a4*/ 	.short	0x0011
        /*00a6*/ 	.short	0x0058
        /*00a8*/ 	.byte	0x00, 0xf0, 0x11, 0x00


	//----- nvinfo : EIATTR_KPARAM_INFO
	.align		4
.L_28:
        /*00ac*/ 	.byte	0x04, 0x17
        /*00ae*/ 	.short	(.L_30 - .L_29)
.L_29:
        /*00b0*/ 	.word	0x00000000
        /*00b4*/ 	.short	0x0010
        /*00b6*/ 	.short	0x0054
        /*00b8*/ 	.byte	0x00, 0xf0, 0x11, 0x00


	//----- nvinfo : EIATTR_KPARAM_INFO
	.align		4
.L_30:
        /*00bc*/ 	.byte	0x04, 0x17
        /*00be*/ 	.short	(.L_32 - .L_31)
.L_31:
        /*00c0*/ 	.word	0x00000000
        /*00c4*/ 	.short	0x000f
        /*00c6*/ 	.short	0x0050
        /*00c8*/ 	.byte	0x00, 0xf0, 0x11, 0x00


	//----- nvinfo : EIATTR_KPARAM_INFO
	.align		4
.L_32:
        /*00cc*/ 	.byte	0x04, 0x17
        /*00ce*/ 	.short	(.L_34 - .L_33)
.L_33:
        /*00d0*/ 	.word	0x00000000
        /*00d4*/ 	.short	0x000e
        /*00d6*/ 	.short	0x004c
        /*00d8*/ 	.byte	0x00, 0xf0, 0x11, 0x00


	//----- nvinfo : EIATTR_KPARAM_INFO
	.align		4
.L_34:
        /*00dc*/ 	.byte	0x04, 0x17
        /*00de*/ 	.short	(.L_36 - .L_35)
.L_35:
        /*00e0*/ 	.word	0x00000000
        /*00e4*/ 	.short	0x000d
        /*00e6*/ 	.short	0x0048
        /*00e8*/ 	.byte	0x00, 0xf0, 0x11, 0x00


	//----- nvinfo : EIATTR_KPARAM_INFO
	.align		4
.L_36:
        /*00ec*/ 	.byte	0x04, 0x17
        /*00ee*/ 	.short	(.L_38 - .L_37)
.L_37:
        /*00f0*/ 	.word	0x00000000
        /*00f4*/ 	.short	0x000c
        /*00f6*/ 	.short	0x0044
        /*00f8*/ 	.byte	0x00, 0xf0, 0x11, 0x00


	//----- nvinfo : EIATTR_KPARAM_INFO
	.align		4
.L_38:
        /*00fc*/ 	.byte	0x04, 0x17
        /*00fe*/ 	.short	(.L_40 - .L_39)
.L_39:
        /*0100*/ 	.word	0x00000000
        /*0104*/ 	.short	0x000b
        /*0106*/ 	.short	0x0040
        /*0108*/ 	.byte	0x00, 0xf0, 0x11, 0x00


	//----- nvinfo : EIATTR_KPARAM_INFO
	.align		4
.L_40:
        /*010c*/ 	.byte	0x04, 0x17
        /*010e*/ 	.short	(.L_42 - .L_41)
.L_41:
        /*0110*/ 	.word	0x00000000
        /*0114*/ 	.short	0x000a
        /*0116*/ 	.short	0x003c
        /*0118*/ 	.byte	0x00, 0xf0, 0x11, 0x00


	//----- nvinfo : EIATTR_KPARAM_INFO
	.align		4
.L_42:
        /*011c*/ 	.byte	0x04, 0x17
        /*011e*/ 	.short	(.L_44 - .L_43)
.L_43:
        /*0120*/ 	.word	0x00000000
        /*0124*/ 	.short	0x0009
        /*0126*/ 	.short	0x0038
        /*0128*/ 	.byte	0x00, 0xf0, 0x11, 0x00


	//----- nvinfo : EIATTR_KPARAM_INFO
	.align		4
.L_44:
        /*012c*/ 	.byte	0x04, 0x17
        /*012e*/ 	.short	(.L_46 - .L_45)
.L_45:
        /*0130*/ 	.word	0x00000000
        /*0134*/ 	.short	0x0008
        /*0136*/ 	.short	0x0034
        /*0138*/ 	.byte	0x00, 0xf0, 0x11, 0x00


	//----- nvinfo : EIATTR_KPARAM_INFO
	.align		4
.L_46:
        /*013c*/ 	.byte	0x04, 0x17
        /*013e*/ 	.short	(.L_48 - .L_47)
.L_47:
        /*0140*/ 	.word	0x00000000
        /*0144*/ 	.short	0x0007
        /*0146*/ 	.short	0x0030
        /*0148*/ 	.byte	0x00, 0xf0, 0x11, 0x00


	//----- nvinfo : EIATTR_KPARAM_INFO
	.align		4
.L_48:
        /*014c*/ 	.byte	0x04, 0x17
        /*014e*/ 	.short	(.L_50 - .L_49)
.L_49:
        /*0150*/ 	.word	0x00000000
        /*0154*/ 	.short	0x0006
        /*0156*/ 	.short	0x002c
        /*0158*/ 	.byte	0x00, 0xf0, 0x11, 0x00


	//----- nvinfo : EIATTR_KPARAM_INFO
	.align		4
.L_50:
        /*015c*/ 	.byte	0x04, 0x17
        /*015e*/ 	.short	(.L_52 - .L_51)
.L_51:
        /*0160*/ 	.word	0x00000000
        /*0164*/ 	.short	0x0005
        /*0166*/ 	.short	0x0028
        /*0168*/ 	.byte	0x00, 0xf0, 0x11, 0x00


	//----- nvinfo : EIATTR_KPARAM_INFO
	.align		4
.L_52:
        /*016c*/ 	.byte	0x04, 0x17
        /*016e*/ 	.short	(.L_54 - .L_53)
.L_53:
        /*0170*/ 	.word	0x00000000
        /*0174*/ 	.short	0x0004
        /*0176*/ 	.short	0x0020
        /*0178*/ 	.byte	0x00, 0xf4, 0x21, 0x00


	//----- nvinfo : EIATTR_KPARAM_INFO
	.align		4
.L_54:
        /*017c*/ 	.byte	0x04, 0x17
        /*017e*/ 	.short	(.L_56 - .L_55)
.L_55:
        /*0180*/ 	.word	0x00000000
        /*0184*/ 	.short	0x0003
        /*0186*/ 	.short	0x0018
        /*0188*/ 	.byte	0x00, 0xf4, 0x21, 0x00


	//----- nvinfo : EIATTR_KPARAM_INFO
	.align		4
.L_56:
        /*018c*/ 	.byte	0x04, 0x17
        /*018e*/ 	.short	(.L_58 - .L_57)
.L_57:
        /*0190*/ 	.word	0x00000000
        /*0194*/ 	.short	0x0002
        /*0196*/ 	.short	0x0010
        /*0198*/ 	.byte	0x00, 0xf4, 0x21, 0x00


	//----- nvinfo : EIATTR_KPARAM_INFO
	.align		4
.L_58:
        /*019c*/ 	.byte	0x04, 0x17
        /*019e*/ 	.short	(.L_60 - .L_59)
.L_59:
        /*01a0*/ 	.word	0x00000000
        /*01a4*/ 	.short	0x0001
        /*01a6*/ 	.short	0x0008
        /*01a8*/ 	.byte	0x00, 0xf4, 0x21, 0x00


	//----- nvinfo : EIATTR_KPARAM_INFO
	.align		4
.L_60:
        /*01ac*/ 	.byte	0x04, 0x17
        /*01ae*/ 	.short	(.L_62 - .L_61)
.L_61:
        /*01b0*/ 	.word	0x00000000
        /*01b4*/ 	.short	0x0000
        /*01b6*/ 	.short	0x0000
        /*01b8*/ 	.byte	0x00, 0xf4, 0x21, 0x00


	//----- nvinfo : EIATTR_MAXREG_COUNT
	.align		4
.L_62:
        /*01bc*/ 	.byte	0x03, 0x1b
        /*01be*/ 	.short	0x00ff


	//----- nvinfo : EIATTR_NUM_BARRIERS
	.align		4
        /*01c0*/ 	.byte	0x02, 0x4c
        /*01c2*/ 	.byte	0x01
	.zero		1


	//----- nvinfo : EIATTR_ANNOTATIONS
	.align		4
        /*01c4*/ 	.byte	0x04, 0x55
        /*01c6*/ 	.short	(.L_64 - .L_63)


	//   ....[0]....
.L_63:
        /*01c8*/ 	.word	0x00000001
        /*01cc*/ 	.byte	0x40, 0x1b, 0x00, 0x00, 0x01, 0x00, 0x00, 0x00, 0x30, 0x1c, 0x00, 0x00, 0x01, 0x00, 0x00, 0x00
        /* <DEDUP_REMOVED lines=252> */
        /*119c*/ 	.byte	0x40, 0x9f, 0x00, 0x00, 0x01, 0x00, 0x00, 0x00, 0x50, 0x9f, 0x00, 0x00


	//----- nvinfo : EIATTR_MERCURY_ISA_VERSION
	.align		4
.L_64:
        /*11a8*/ 	.byte	0x03, 0x5f
        /*11aa*/ 	.short	0x0000


	//----- nvinfo : EIATTR_COOP_GROUP_MASK_REGIDS
	.align		4
        /*11ac*/ 	.byte	0x04, 0x29
        /*11ae*/ 	.short	(.L_66 - .L_65)


	//   ....[0]....
.L_65:
        /*11b0*/ 	.word	0xffffffff


	//   ....[1]....
        /*11b4*/ 	.word	0xffffffff


	//   ....[2]....
        /*11b8*/ 	.word	0xffffffff


	//   ....[3]....
        /*11bc*/ 	.word	0xffffffff


	//   ....[4]....
        /*11c0*/ 	.word	0xffffffff


	//   ....[5]....
        /*11c4*/ 	.word	0xffffffff


	//   ....[6]....
        /*11c8*/ 	.word	0xffffffff


	//   ....[7]....
        /*11cc*/ 	.word	0xffffffff


	//   ....[8]....
        /*11d0*/ 	.word	0xffffffff


	//   ....[9]....
        /*11d4*/ 	.word	0xffffffff


	//   ....[10]....
        /*11d8*/ 	.word	0xffffffff


	//   ....[11]....
        /*11dc*/ 	.word	0xffffffff


	//   ....[12]....
        /*11e0*/ 	.word	0xffffffff


	//   ....[13]....
        /*11e4*/ 	.word	0xffffffff


	//   ....[14]....
        /*11e8*/ 	.word	0xffffffff


	//   ....[15]....
        /*11ec*/ 	.word	0xffffffff


	//   ....[16]....
        /*11f0*/ 	.word	0xffffffff


	//   ....[17]....
        /*11f4*/ 	.word	0xffffffff


	//   ....[18]....
        /*11f8*/ 	.word	0xffffffff


	//   ....[19]....
        /*11fc*/ 	.word	0xffffffff


	//----- nvinfo : EIATTR_COOP_GROUP_INSTR_OFFSETS
	.align		4
.L_66:
        /*1200*/ 	.byte	0x04, 0x28
        /*1202*/ 	.short	(.L_68 - .L_67)


	//   ....[0]....
.L_67:
        /*1204*/ 	.word	0x000081a0


	//   ....[1]....
        /*1208*/ 	.word	0x000081b0


	//   ....[2]....
        /*120c*/ 	.word	0x000081c0


	//   ....[3]....
        /*1210*/ 	.word	0x000081d0


	//   ....[4]....
        /*1214*/ 	.word	0x00008220


	//   ....[5]....
        /*1218*/ 	.word	0x00008230


	//   ....[6]....
        /*121c*/ 	.word	0x00008240


	//   ....[7]....
        /*1220*/ 	.word	0x00008250


	//   ....[8]....
        /*1224*/ 	.word	0x00008310


	//   ....[9]....
        /*1228*/ 	.word	0x00008330


	//   ....[10]....
        /*122c*/ 	.word	0x000087b0


	//   ....[11]....
        /*1230*/ 	.word	0x000087c0


	//   ....[12]....
        /*1234*/ 	.word	0x000087d0


	//   ....[13]....
        /*1238*/ 	.word	0x000087e0


	//   ....[14]....
        /*123c*/ 	.word	0x00008830


	//   ....[15]....
        /*1240*/ 	.word	0x00008840


	//   ....[16]....
        /*1244*/ 	.word	0x00008850


	//   ....[17]....
        /*1248*/ 	.word	0x00008860


	//   ....[18]....
        /*124c*/ 	.word	0x00008920


	//   ....[19]....
        /*1250*/ 	.word	0x00008940


	//----- nvinfo : EIATTR_EXIT_INSTR_OFFSETS
	.align		4
.L_68:
        /*1254*/ 	.byte	0x04, 0x1c
        /*1256*/ 	.short	(.L_70 - .L_69)


	//   ....[0]....
.L_69:
        /*1258*/ 	.word	0x0000e2b0


	//   ....[1]....
        /*125c*/ 	.word	0x0000e350


	//----- nvinfo : EIATTR_REQNTID
	.align		4
.L_70:
        /*1260*/ 	.byte	0x04, 0x10
        /*1262*/ 	.short	(.L_72 - .L_71)
.L_71:
        /*1264*/ 	.word	0x00000080
        /*1268*/ 	.word	0x00000001
        /*126c*/ 	.word	0x00000001
.L_72:


//--------------------- .nv.callgraph             --------------------------
	.section	.nv.callgraph,"",@"SHT_CUDA_CALLGRAPH"
	.align	4
	.sectionentsize	8
	.align		4
        /*0000*/ 	.word	0x00000000
	.align		4
        /*0004*/ 	.word	0xffffffff
	.align		4
        /*0008*/ 	.word	0x00000000
	.align		4
        /*000c*/ 	.word	0xfffffffe
	.align		4
        /*0010*/ 	.word	0x00000000
	.align		4
        /*0014*/ 	.word	0xfffffffd
	.align		4
        /*0018*/ 	.word	0x00000000
	.align		4
        /*001c*/ 	.word	0xfffffffc


//--------------------- .nv.rel.action            --------------------------
	.section	.nv.rel.action,"",@"SHT_CUDA_RELOCINFO"
	.align	8
	.sectionentsize	8
        /*0000*/ 	.byte	0x73, 0x00, 0x00, 0x00, 0x00, 0x00, 0x00, 0x00, 0x00, 0x00, 0x00, 0x11, 0x25, 0x00, 0x05, 0x36


//--------------------- .nv.constant4             --------------------------
	.section	.nv.constant4,"a",@progbits
	.align	8
	.align		8
.nv.constant4:
        /*0000*/ 	.dword	_$_str


//--------------------- .nv.constant0.attn_fwd    --------------------------
	.section	.nv.constant0.attn_fwd,"a",@progbits
	.sectionflags	@""
	.align	4
.nv.constant0.attn_fwd:
	.zero		488


//--------------------- .text.attn_fwd            --------------------------
	.section	.text.attn_fwd,"ax",@progbits
	.sectioninfo	@"SHI_REGISTERS=255"
	.align	128
        .global         attn_fwd
        .type           attn_fwd,@function
        .size           attn_fwd,(.L_x_3 - attn_fwd)
        .other          attn_fwd,@"STO_CUDA_ENTRY STV_DEFAULT"
attn_fwd:
.text.attn_fwd:
[----:B------:R-:W-:Y:S02]  /*0000*/  MOV R1, c[0x0][0x28] ;  /* 0x00000a0000017a02 */ /* 0x000fe40000000f00 */
[----:B------:R-:W0:Y:S01]  /*0010*/  S2R R19, SR_CTAID.X ;  /* 0x0000000000137919 */ /* 0x000e220000002500 */
[----:B------:R-:W-:Y:S01]  /*0020*/  MOV R4, c[0x0][0x198] ;  /* 0x0000660000047a02 */ /* 0x000fe20000000f00 */
[----:B------:R-:W-:Y:S01]  /*0030*/  ULDC.64 UR6, c[0x0][0x118] ;  /* 0x0000460000067ab9 */ /* 0x000fe20000000a00 */
[----:B------:R-:W-:Y:S01]  /*0040*/  IADD3 R1, R1, -0x828, RZ ;  /* 0xfffff7d801017810 */ /* 0x000fe20007ffe0ff */
[----:B------:R-:W1:Y:S04]  /*0050*/  S2R R142, SR_TID.X ;  /* 0x00000000008e7919 */ /* 0x000e680000002100 */
[----:B------:R-:W2:Y:S01]  /*0060*/  S2R R32, SR_CTAID.Y ;  /* 0x0000000000207919 */ /* 0x000ea20000002600 */
[----:B0-----:R-:W-:Y:S01]  /*0070*/  IMAD.SHL.U32 R19, R19, 0x20, RZ ;  /* 0x0000002013137824 */ /* 0x001fe200078e00ff */
[----:B-1----:R-:W-:-:S04]  /*0080*/  SHF.R.U32.HI R6, RZ, 0x5, R142 ;  /* 0x00000005ff067819 */ /* 0x002fc8000001168e */
[----:B------:R-:W-:Y:S02]  /*0090*/  LOP3.LUT R2, R19, 0x1f, R142, 0xf8, !PT ;  /* 0x0000001f13027812 */ /* 0x000fe400078ef88e */
[----:B------:R-:W-:Y:S01]  /*00a0*/  SGXT.U32 R6, R6, 0x2 ;  /* 0x000000020606781a */ /* 0x000fe20000000000 */
[----:B--2---:R-:W-:Y:S02]  /*00b0*/  IMAD R0, R32, c[0x0][0x190], RZ ;  /* 0x0000640020007a24 */ /* 0x004fe400078e02ff */
[----:B------:R-:W-:Y:S02]  /*00c0*/  IMAD R3, R2, c[0x0][0x194], RZ ;  /* 0x0000650002037a24 */ /* 0x000fe400078e02ff */
[----:B------:R-:W-:Y:S02]  /*00d0*/  IMAD.SHL.U32 R2, R0, 0x2, RZ ;  /* 0x0000000200027824 */ /* 0x000fe400078e00ff */
[----:B------:R-:W-:Y:S01]  /*00e0*/  IMAD R7, R6, c[0x0][0x198], RZ ;  /* 0x0000660006077a24 */ /* 0x000fe200078e02ff */
[----:B------:R-:W-:Y:S01]  /*00f0*/  SHF.L.U32 R5, R3, 0x1, RZ ;  /* 0x0000000103057819 */ /* 0x000fe200000006ff */
[----:B------:R-:W-:-:S03]  /*0100*/  IMAD.HI R0, R0, 0x2, RZ ;  /* 0x0000000200007827 */ /* 0x000fc600078e02ff */
[----:B------:R-:W-:Y:S01]  /*0110*/  IADD3 R2, P0, P1, R5, c[0x0][0x160], R2 ;  /* 0x0000580005027a10 */ /* 0x000fe2000791e002 */
[----:B------:R-:W-:-:S04]  /*0120*/  IMAD.HI R3, R3, 0x2, RZ ;  /* 0x0000000203037827 */ /* 0x000fc800078e02ff */
[C---:B------:R-:W-:Y:S01]  /*0130*/  IMAD R13, R4.reuse, 0x4, R7 ;  /* 0x00000004040d7824 */ /* 0x040fe200078e0207 */
[----:B------:R-:W-:Y:S02]  /*0140*/  IADD3.X R0, R3, c[0x0][0x164], R0, P0, P1 ;  /* 0x0000590003007a10 */ /* 0x000fe400007e2400 */
[C---:B------:R-:W-:Y:S02]  /*0150*/  LEA R8, P0, R7.reuse, R2, 0x1 ;  /* 0x0000000207087211 */ /* 0x040fe400078008ff */
[C---:B------:R-:W-:Y:S02]  /*0160*/  LEA R5, R4.reuse, R13, 0x2 ;  /* 0x0000000d04057211 */ /* 0x040fe400078e10ff */
[----:B------:R-:W-:Y:S02]  /*0170*/  LEA.HI.X.SX32 R9, R7, R0, 0x1, P0 ;  /* 0x0000000007097211 */ /* 0x000fe400000f0eff */
[-C--:B------:R-:W-:Y:S01]  /*0180*/  LEA R12, P0, R13, R2.reuse, 0x1 ;  /* 0x000000020d0c7211 */ /* 0x080fe200078008ff */
[C---:B------:R-:W-:Y:S01]  /*0190*/  IMAD R7, R4.reuse, 0x4, R5 ;  /* 0x0000000404077824 */ /* 0x040fe200078e0205 */
[----:B------:R-:W-:Y:S01]  /*01a0*/  LEA R10, P1, R5, R2, 0x1 ;  /* 0x00000002050a7211 */ /* 0x000fe200078208ff */
[----:B------:R0:W2:Y:S03]  /*01b0*/  LDG.E.U16 R3, [R8.64] ;  /* 0x0000000608037981 */ /* 0x0000a6000c1e1500 */
[----:B------:R-:W-:-:S02]  /*01c0*/  LEA R17, R4, R7, 0x2 ;  /* 0x0000000704117211 */ /* 0x000fc400078e10ff */
[-C--:B------:R-:W-:Y:S02]  /*01d0*/  LEA.HI.X.SX32 R13, R13, R0.reuse, 0x1, P0 ;  /* 0x000000000d0d7211 */ /* 0x080fe400000f0eff */
[----:B------:R-:W-:Y:S01]  /*01e0*/  LEA.HI.X.SX32 R11, R5, R0, 0x1, P1 ;  /* 0x00000000050b7211 */ /* 0x000fe200008f0eff */
[----:B------:R-:W-:Y:S01]  /*01f0*/  IMAD R21, R4, 0x4, R17 ;  /* 0x0000000404157824 */ /* 0x000fe200078e0211 */
[----:B------:R-:W-:-:S03]  /*0200*/  LEA R14, P0, R7, R2, 0x1 ;  /* 0x00000002070e7211 */ /* 0x000fc600078008ff */
[----:B------:R1:W3:Y:S01]  /*0210*/  LDG.E.U16 R5, [R10.64] ;  /* 0x000000060a057981 */ /* 0x0002e2000c1e1500 */
[C---:B------:R-:W-:Y:S02]  /*0220*/  LEA R23, R4.reuse, R21, 0x2 ;  /* 0x0000001504177211 */ /* 0x040fe400078e10ff */
[----:B------:R-:W-:Y:S02]  /*0230*/  LEA.HI.X.SX32 R15, R7, R0, 0x1, P0 ;  /* 0x00000000070f7211 */ /* 0x000fe400000f0eff */
[----:B------:R4:W5:Y:S01]  /*0240*/  LDG.E.U16 R7, [R12.64] ;  /* 0x000000060c077981 */ /* 0x000962000c1e1500 */
[C---:B------:R-:W-:Y:S01]  /*0250*/  IMAD R25, R4.reuse, 0x4, R23 ;  /* 0x0000000404197824 */ /* 0x040fe200078e0217 */
[----:B------:R-:W-:Y:S02]  /*0260*/  LEA R16, P0, R17, R2, 0x1 ;  /* 0x0000000211107211 */ /* 0x000fe400078008ff */
[----:B0-----:R0:W2:Y:S02]  /*0270*/  LDG.E.U16 R9, [R14.64] ;  /* 0x000000060e097981 */ /* 0x0010a4000c1e1500 */
[----:B----4-:R-:W-:-:S05]  /*0280*/  LEA R13, R4, R25, 0x2 ;  /* 0x00000019040d7211 */ /* 0x010fca00078e10ff */
[C---:B0-----:R-:W-:Y:S01]  /*0290*/  IMAD R15, R4.reuse, 0x4, R13 ;  /* 0x00000004040f7824 */ /* 0x041fe200078e020d */
[----:B------:R-:W-:Y:S02]  /*02a0*/  LEA.HI.X.SX32 R17, R17, R0, 0x1, P0 ;  /* 0x0000000011117211 */ /* 0x000fe400000f0eff */
[-C--:B------:R-:W-:Y:S02]  /*02b0*/  LEA R20, P0, R21, R2.reuse, 0x1 ;  /* 0x0000000215147211 */ /* 0x080fe400078008ff */
[----:B------:R-:W-:Y:S01]  /*02c0*/  LEA R22, P1, R23, R2, 0x1 ;  /* 0x0000000217167211 */ /* 0x000fe200078208ff */
[----:B-1----:R0:W4:Y:S01]  /*02d0*/  LDG.E.U16 R11, [R16.64] ;  /* 0x00000006100b7981 */ /* 0x002122000c1e1500 */
[C---:B------:R-:W-:Y:S02]  /*02e0*/  LEA R27, R4.reuse, R15, 0x2 ;  /* 0x0000000f041b7211 */ /* 0x040fe400078e10ff */
[-C--:B------:R-:W-:Y:S02]  /*02f0*/  LEA.HI.X.SX32 R21, R21, R0.reuse, 0x1, P0 ;  /* 0x0000000015157211 */ /* 0x080fe400000f0eff */
[----:B------:R-:W-:Y:S01]  /*0300*/  LEA.HI.X.SX32 R23, R23, R0, 0x1, P1 ;  /* 0x0000000017177211 */ /* 0x000fe200008f0eff */
[----:B------:R-:W-:Y:S01]  /*0310*/  IMAD R29, R4, 0x4, R27 ;  /* 0x00000004041d7824 */ /* 0x000fe200078e021b */
[C---:B------:R-:W-:Y:S01]  /*0320*/  LEA R24, P0, R25.reuse, R2, 0x1 ;  /* 0x0000000219187211 */ /* 0x040fe200078008ff */
[----:B------:R1:W2:Y:S03]  /*0330*/  LDG.E.U16 R51, [R20.64] ;  /* 0x0000000614337981 */ /* 0x0002a6000c1e1500 */
[----:B------:R-:W-:Y:S01]  /*0340*/  LEA.HI.X.SX32 R25, R25, R0, 0x1, P0 ;  /* 0x0000000019197211 */ /* 0x000fe200000f0eff */
[----:B------:R1:W2:Y:S01]  /*0350*/  LDG.E.U16 R53, [R22.64] ;  /* 0x0000000616357981 */ /* 0x0002a2000c1e1500 */
[----:B------:R-:W-:-:S02]  /*0360*/  LEA R12, P0, R13, R2, 0x1 ;  /* 0x000000020d0c7211 */ /* 0x000fc400078008ff */
[----:B0-----:R-:W-:Y:S01]  /*0370*/  LEA R16, P1, R27, R2, 0x1 ;  /* 0x000000021b107211 */ /* 0x001fe200078208ff */
[----:B------:R0:W2:Y:S01]  /*0380*/  LDG.E.U16 R55, [R24.64] ;  /* 0x0000000618377981 */ /* 0x0000a2000c1e1500 */
[----:B------:R-:W-:Y:S02]  /*0390*/  LEA.HI.X.SX32 R13, R13, R0, 0x1, P0 ;  /* 0x000000000d0d7211 */ /* 0x000fe400000f0eff */
[----:B-1----:R-:W-:-:S03]  /*03a0*/  LEA R23, R4, R29, 0x2 ;  /* 0x0000001d04177211 */ /* 0x002fc600078e10ff */
[----:B------:R1:W2:Y:S01]  /*03b0*/  LDG.E.U16 R57, [R12.64] ;  /* 0x000000060c397981 */ /* 0x0002a2000c1e1500 */
[----:B------:R-:W-:Y:S01]  /*03c0*/  LEA R14, P0, R15, R2, 0x1 ;  /* 0x000000020f0e7211 */ /* 0x000fe200078008ff */
[----:B0-----:R-:W-:-:S03]  /*03d0*/  IMAD R25, R4, 0x4, R23 ;  /* 0x0000000404197824 */ /* 0x001fc600078e0217 */
[-C--:B------:R-:W-:Y:S02]  /*03e0*/  LEA.HI.X.SX32 R15, R15, R0.reuse, 0x1, P0 ;  /* 0x000000000f0f7211 */ /* 0x080fe400000f0eff */
[----:B------:R-:W-:Y:S02]  /*03f0*/  LEA.HI.X.SX32 R17, R27, R0, 0x1, P1 ;  /* 0x000000001b117211 */ /* 0x000fe400008f0eff */
[C---:B------:R-:W-:Y:S01]  /*0400*/  LEA R20, P0, R29.reuse, R2, 0x1 ;  /* 0x000000021d147211 */ /* 0x040fe200078008ff */
[----:B------:R0:W2:Y:S01]  /*0410*/  LDG.E.U16 R59, [R14.64] ;  /* 0x000000060e3b7981 */ /* 0x0000a2000c1e1500 */
[C---:B------:R-:W-:Y:S02]  /*0420*/  LEA R27, R4.reuse, R25, 0x2 ;  /* 0x00000019041b7211 */ /* 0x040fe400078e10ff */
[----:B------:R-:W-:Y:S01]  /*0430*/  LEA.HI.X.SX32 R21, R29, R0, 0x1, P0 ;  /* 0x000000001d157211 */ /* 0x000fe200000f0eff */
[----:B------:R0:W2:Y:S01]  /*0440*/  LDG.E.U16 R61, [R16.64] ;  /* 0x00000006103d7981 */ /* 0x0000a2000c1e1500 */
[-C--:B------:R-:W-:Y:S01]  /*0450*/  LEA R22, P0, R23, R2.reuse, 0x1 ;  /* 0x0000000217167211 */ /* 0x080fe200078008ff */
[----:B------:R-:W-:Y:S01]  /*0460*/  IMAD R29, R4, 0x4, R27 ;  /* 0x00000004041d7824 */ /* 0x000fe200078e021b */
[----:B------:R-:W-:Y:S01]  /*0470*/  LEA R24, P1, R27, R2, 0x1 ;  /* 0x000000021b187211 */ /* 0x000fe200078208ff */
[----:B------:R0:W2:Y:S01]  /*0480*/  LDG.E.U16 R63, [R20.64] ;  /* 0x00000006143f7981 */ /* 0x0000a2000c1e1500 */
[----:B------:R-:W-:-:S02]  /*0490*/  LEA.HI.X.SX32 R23, R23, R0, 0x1, P0 ;  /* 0x0000000017177211 */ /* 0x000fc400000f0eff */
[C---:B-1----:R-:W-:Y:S02]  /*04a0*/  LEA R12, P0, R25.reuse, R2, 0x1 ;  /* 0x00000002190c7211 */ /* 0x042fe400078008ff */
[C---:B0-----:R-:W-:Y:S01]  /*04b0*/  LEA R17, R4.reuse, R29, 0x2 ;  /* 0x0000001d04117211 */ /* 0x041fe200078e10ff */
[----:B------:R0:W2:Y:S01]  /*04c0*/  LDG.E.U16 R65, [R22.64] ;  /* 0x0000000616417981 */ /* 0x0000a2000c1e1500 */
[----:B------:R-:W-:Y:S02]  /*04d0*/  LEA.HI.X.SX32 R13, R25, R0, 0x1, P0 ;  /* 0x00000000190d7211 */ /* 0x000fe400000f0eff */
[----:B------:R-:W-:Y:S01]  /*04e0*/  LEA R14, P0, R29, R2, 0x1 ;  /* 0x000000021d0e7211 */ /* 0x000fe200078008ff */
[----:B------:R-:W-:Y:S01]  /*04f0*/  IMAD R21, R4, 0x4, R17 ;  /* 0x0000000404157824 */ /* 0x000fe200078e0211 */
[-C--:B------:R-:W-:Y:S01]  /*0500*/  LEA.HI.X.SX32 R25, R27, R0.reuse, 0x1, P1 ;  /* 0x000000001b197211 */ /* 0x080fe200008f0eff */
[----:B------:R1:W2:Y:S01]  /*0510*/  LDG.E.U16 R67, [R12.64] ;  /* 0x000000060c437981 */ /* 0x0002a2000c1e1500 */
[----:B------:R-:W-:-:S02]  /*0520*/  LEA.HI.X.SX32 R15, R29, R0, 0x1, P0 ;  /* 0x000000001d0f7211 */ /* 0x000fc400000f0eff */
[C---:B------:R-:W-:Y:S01]  /*0530*/  LEA R16, P0, R17.reuse, R2, 0x1 ;  /* 0x0000000211107211 */ /* 0x040fe200078008ff */
[----:B------:R1:W2:Y:S01]  /*0540*/  LDG.E.U16 R69, [R24.64] ;  /* 0x0000000618457981 */ /* 0x0002a2000c1e1500 */
[C---:B------:R-:W-:Y:S02]  /*0550*/  LEA R27, R4.reuse, R21, 0x2 ;  /* 0x00000015041b7211 */ /* 0x040fe400078e10ff */
[----:B------:R-:W-:Y:S01]  /*0560*/  LEA.HI.X.SX32 R17, R17, R0, 0x1, P0 ;  /* 0x0000000011117211 */ /* 0x000fe200000f0eff */
[----:B------:R1:W2:Y:S01]  /*0570*/  LDG.E.U16 R71, [R14.64] ;  /* 0x000000060e477981 */ /* 0x0002a2000c1e1500 */
[-C--:B------:R-:W-:Y:S01]  /*0580*/  LEA R20, P0, R21, R2.reuse, 0x1 ;  /* 0x0000000215147211 */ /* 0x080fe200078008ff */
[----:B------:R-:W-:Y:S01]  /*0590*/  IMAD R29, R4, 0x4, R27 ;  /* 0x00000004041d7824 */ /* 0x000fe200078e021b */
[----:B0-----:R-:W-:Y:S01]  /*05a0*/  LEA R22, P1, R27, R2, 0x1 ;  /* 0x000000021b167211 */ /* 0x001fe200078208ff */
[----:B------:R0:W2:Y:S01]  /*05b0*/  LDG.E.U16 R73, [R16.64] ;  /* 0x0000000610497981 */ /* 0x0000a2000c1e1500 */
[----:B------:R-:W-:-:S02]  /*05c0*/  LEA.HI.X.SX32 R21, R21, R0, 0x1, P0 ;  /* 0x0000000015157211 */ /* 0x000fc400000f0eff */
[----:B-1----:R-:W-:Y:S02]  /*05d0*/  LEA R12, P0, R29, R2, 0x1 ;  /* 0x000000021d0c7211 */ /* 0x002fe400078008ff */
[C---:B------:R-:W-:Y:S01]  /*05e0*/  LEA R25, R4.reuse, R29, 0x2 ;  /* 0x0000001d04197211 */ /* 0x040fe200078e10ff */
[----:B------:R1:W2:Y:S01]  /*05f0*/  LDG.E.U16 R75, [R20.64] ;  /* 0x00000006144b7981 */ /* 0x0002a2000c1e1500 */
[-C--:B------:R-:W-:Y:S02]  /*0600*/  LEA.HI.X.SX32 R23, R27, R0.reuse, 0x1, P1 ;  /* 0x000000001b177211 */ /* 0x080fe400008f0eff */
[----:B------:R-:W-:Y:S01]  /*0610*/  LEA.HI.X.SX32 R13, R29, R0, 0x1, P0 ;  /* 0x000000001d0d7211 */ /* 0x000fe200000f0eff */
[C---:B------:R-:W-:Y:S01]  /*0620*/  IMAD R27, R4.reuse, 0x4, R25 ;  /* 0x00000004041b7824 */ /* 0x040fe200078e0219 */
[C---:B------:R-:W-:Y:S01]  /*0630*/  LEA R14, P0, R25.reuse, R2, 0x1 ;  /* 0x00000002190e7211 */ /* 0x040fe200078008ff */
[----:B------:R1:W2:Y:S03]  /*0640*/  LDG.E.U16 R77, [R22.64] ;  /* 0x00000006164d7981 */ /* 0x0002a6000c1e1500 */
[----:B------:R-:W-:Y:S01]  /*0650*/  LEA.HI.X.SX32 R15, R25, R0, 0x1, P0 ;  /* 0x00000000190f7211 */ /* 0x000fe200000f0eff */
[----:B------:R1:W3:Y:S01]  /*0660*/  LDG.E.U16 R79, [R12.64] ;  /* 0x000000060c4f7981 */ /* 0x0002e2000c1e1500 */
[----:B------:R-:W-:-:S02]  /*0670*/  LEA R25, R4, R27, 0x2 ;  /* 0x0000001b04197211 */ /* 0x000fc400078e10ff */
[C---:B0-----:R-:W-:Y:S01]  /*0680*/  LEA R16, P0, R27.reuse, R2, 0x1 ;  /* 0x000000021b107211 */ /* 0x041fe200078008ff */
[----:B------:R0:W4:Y:S02]  /*0690*/  LDG.E.U16 R81, [R14.64] ;  /* 0x000000060e517981 */ /* 0x000124000c1e1500 */
[----:B------:R-:W-:Y:S01]  /*06a0*/  IMAD R29, R4, 0x4, R25 ;  /* 0x00000004041d7824 */ /* 0x000fe200078e0219 */
[----:B------:R-:W-:-:S04]  /*06b0*/  LEA.HI.X.SX32 R17, R27, R0, 0x1, P0 ;  /* 0x000000001b117211 */ /* 0x000fc800000f0eff */
[C---:B-1----:R-:W-:Y:S01]  /*06c0*/  LEA R20, P0, R29.reuse, R2, 0x1 ;  /* 0x000000021d147211 */ /* 0x042fe200078008ff */
[----:B------:R1:W5:Y:S01]  /*06d0*/  LDG.E.U16 R83, [R16.64] ;  /* 0x0000000610537981 */ /* 0x000362000c1e1500 */
[C---:B------:R-:W-:Y:S02]  /*06e0*/  LEA R23, R4.reuse, R29, 0x2 ;  /* 0x0000001d04177211 */ /* 0x040fe400078e10ff */
[----:B------:R-:W-:Y:S02]  /*06f0*/  LEA.HI.X.SX32 R21, R29, R0, 0x1, P0 ;  /* 0x000000001d157211 */ /* 0x000fe400000f0eff */
[-C--:B------:R-:W-:Y:S01]  /*0700*/  LEA R12, P0, R23, R2.reuse, 0x1 ;  /* 0x00000002170c7211 */ /* 0x080fe200078008ff */
[----:B------:R-:W-:Y:S01]  /*0710*/  IMAD R27, R4, 0x4, R23 ;  /* 0x00000004041b7824 */ /* 0x000fe200078e0217 */
[----:B------:R-:W-:Y:S01]  /*0720*/  LEA R24, P1, R25, R2, 0x1 ;  /* 0x0000000219187211 */ /* 0x000fe200078208ff */
[----:B------:R1:W5:Y:S01]  /*0730*/  LDG.E.U16 R87, [R20.64] ;  /* 0x0000000614577981 */ /* 0x000362000c1e1500 */
[----:B------:R-:W-:-:S02]  /*0740*/  LEA.HI.X.SX32 R13, R23, R0, 0x1, P0 ;  /* 0x00000000170d7211 */ /* 0x000fc400000f0eff */
[C---:B------:R-:W-:Y:S02]  /*0750*/  LEA R23, R4.reuse, R27, 0x2 ;  /* 0x0000001b04177211 */ /* 0x040fe400078e10ff */
[----:B------:R-:W-:Y:S01]  /*0760*/  LEA.HI.X.SX32 R25, R25, R0, 0x1, P1 ;  /* 0x0000000019197211 */ /* 0x000fe200008f0eff */
[----:B------:R1:W5:Y:S01]  /*0770*/  LDG.E.U16 R89, [R12.64] ;  /* 0x000000060c597981 */ /* 0x000362000c1e1500 */
[C---:B0-----:R-:W-:Y:S01]  /*0780*/  LEA R14, P0, R27.reuse, R2, 0x1 ;  /* 0x000000021b0e7211 */ /* 0x041fe200078008ff */
[----:B------:R-:W-:Y:S02]  /*0790*/  IMAD R29, R4, 0x4, R23 ;  /* 0x00000004041d7824 */ /* 0x000fe400078e0217 */
[----:B------:R0:W5:Y:S01]  /*07a0*/  LDG.E.U16 R85, [R24.64] ;  /* 0x0000000618557981 */ /* 0x000162000c1e1500 */
[----:B------:R-:W-:Y:S02]  /*07b0*/  LEA.HI.X.SX32 R15, R27, R0, 0x1, P0 ;  /* 0x000000001b0f7211 */ /* 0x000fe400000f0eff */
[----:B-1----:R-:W-:-:S02]  /*07c0*/  LEA R16, P0, R29, R2, 0x1 ;  /* 0x000000021d107211 */ /* 0x002fc400078008ff */
[----:B------:R-:W-:Y:S01]  /*07d0*/  LEA R22, P1, R23, R2, 0x1 ;  /* 0x0000000217167211 */ /* 0x000fe200078208ff */
[----:B------:R1:W5:Y:S01]  /*07e0*/  LDG.E.U16 R91, [R14.64] ;  /* 0x000000060e5b7981 */ /* 0x000362000c1e1500 */
[C---:B0-----:R-:W-:Y:S02]  /*07f0*/  LEA R25, R4.reuse, R29, 0x2 ;  /* 0x0000001d04197211 */ /* 0x041fe400078e10ff */
[----:B------:R-:W-:Y:S02]  /*0800*/  LEA.HI.X.SX32 R17, R29, R0, 0x1, P0 ;  /* 0x000000001d117211 */ /* 0x000fe400000f0eff */
[----:B------:R-:W-:Y:S01]  /*0810*/  LEA R20, P0, R25, R2, 0x1 ;  /* 0x0000000219147211 */ /* 0x000fe200078008ff */
[----:B------:R-:W-:Y:S01]  /*0820*/  IMAD R27, R4, 0x4, R25 ;  /* 0x00000004041b7824 */ /* 0x000fe200078e0219 */
[-C--:B------:R-:W-:Y:S01]  /*0830*/  LEA.HI.X.SX32 R23, R23, R0.reuse, 0x1, P1 ;  /* 0x0000000017177211 */ /* 0x080fe200008f0eff */
[----:B------:R0:W5:Y:S01]  /*0840*/  LDG.E.U16 R95, [R16.64] ;  /* 0x00000006105f7981 */ /* 0x000162000c1e1500 */
[----:B------:R-:W-:-:S02]  /*0850*/  LEA.HI.X.SX32 R21, R25, R0, 0x1, P0 ;  /* 0x0000000019157211 */ /* 0x000fc400000f0eff */
[----:B------:R-:W-:Y:S01]  /*0860*/  LEA R25, R4, R27, 0x2 ;  /* 0x0000001b04197211 */ /* 0x000fe200078e10ff */
[----:B------:R0:W5:Y:S01]  /*0870*/  LDG.E.U16 R93, [R22.64] ;  /* 0x00000006165d7981 */ /* 0x000162000c1e1500 */
[----:B------:R-:W-:-:S03]  /*0880*/  LEA R12, P0, R27, R2, 0x1 ;  /* 0x000000021b0c7211 */ /* 0x000fc600078008ff */
[C---:B------:R-:W-:Y:S01]  /*0890*/  IMAD R29, R4.reuse, 0x4, R25 ;  /* 0x00000004041d7824 */ /* 0x040fe200078e0219 */
[----:B------:R-:W-:Y:S01]  /*08a0*/  LEA.HI.X.SX32 R13, R27, R0, 0x1, P0 ;  /* 0x000000001b0d7211 */ /* 0x000fe200000f0eff */
[----:B------:R0:W5:Y:S03]  /*08b0*/  LDG.E.U16 R97, [R20.64] ;  /* 0x0000000614617981 */ /* 0x000166000c1e1500 */
[----:B------:R-:W-:Y:S01]  /*08c0*/  LEA R27, R4, R29, 0x2 ;  /* 0x0000001d041b7211 */ /* 0x000fe200078e10ff */
[----:B------:R0:W5:Y:S01]  /*08d0*/  LDG.E.U16 R99, [R12.64] ;  /* 0x000000060c637981 */ /* 0x000162000c1e1500 */
[----:B-1----:R-:W-:-:S03]  /*08e0*/  LEA R14, P0, R29, R2, 0x1 ;  /* 0x000000021d0e7211 */ /* 0x002fc600078008ff */
[C---:B0-----:R-:W-:Y:S01]  /*08f0*/  IMAD R23, R4.reuse, 0x4, R27 ;  /* 0x0000000404177824 */ /* 0x041fe200078e021b */
[----:B------:R-:W-:Y:S02]  /*0900*/  LEA.HI.X.SX32 R15, R29, R0, 0x1, P0 ;  /* 0x000000001d0f7211 */ /* 0x000fe400000f0eff */
[C---:B------:R-:W-:Y:S02]  /*0910*/  LEA R16, P0, R27.reuse, R2, 0x1 ;  /* 0x000000021b107211 */ /* 0x040fe400078008ff */
[----:B------:R-:W-:Y:S01]  /*0920*/  LEA R29, R4, R23, 0x2 ;  /* 0x00000017041d7211 */ /* 0x000fe200078e10ff */
[----:B------:R0:W5:Y:S01]  /*0930*/  LDG.E.U16 R103, [R14.64] ;  /* 0x000000060e677981 */ /* 0x000162000c1e1500 */
[----:B------:R-:W-:-:S03]  /*0940*/  LEA.HI.X.SX32 R17, R27, R0, 0x1, P0 ;  /* 0x000000001b117211 */ /* 0x000fc600000f0eff */
[C---:B------:R-:W-:Y:S01]  /*0950*/  IMAD R27, R4.reuse, 0x4, R29 ;  /* 0x00000004041b7824 */ /* 0x040fe200078e021d */
[C---:B------:R-:W-:Y:S01]  /*0960*/  LEA R24, P1, R25.reuse, R2, 0x1 ;  /* 0x0000000219187211 */ /* 0x040fe200078208ff */
[----:B------:R1:W5:Y:S03]  /*0970*/  LDG.E.U16 R105, [R16.64] ;  /* 0x0000000610697981 */ /* 0x000366000c1e1500 */
[C---:B------:R-:W-:Y:S02]  /*0980*/  LEA R31, R4.reuse, R27, 0x2 ;  /* 0x0000001b041f7211 */ /* 0x040fe400078e10ff */
[----:B------:R-:W-:Y:S02]  /*0990*/  LEA.HI.X.SX32 R25, R25, R0, 0x1, P1 ;  /* 0x0000000019197211 */ /* 0x000fe400008f0eff */
[----:B------:R-:W-:Y:S01]  /*09a0*/  LEA R20, P0, R23, R2, 0x1 ;  /* 0x0000000217147211 */ /* 0x000fe200078008ff */
[----:B------:R-:W-:-:S02]  /*09b0*/  IMAD R33, R4, 0x4, R31 ;  /* 0x0000000404217824 */ /* 0x000fc400078e021f */
[----:B------:R0:W5:Y:S01]  /*09c0*/  LDG.E.U16 R101, [R24.64] ;  /* 0x0000000618657981 */ /* 0x000162000c1e1500 */
[----:B------:R-:W-:Y:S02]  /*09d0*/  LEA.HI.X.SX32 R21, R23, R0, 0x1, P0 ;  /* 0x0000000017157211 */ /* 0x000fe400000f0eff */
[-C--:B------:R-:W-:Y:S02]  /*09e0*/  LEA R12, P0, R27, R2.reuse, 0x1 ;  /* 0x000000021b0c7211 */ /* 0x080fe400078008ff */
[----:B------:R-:W-:Y:S01]  /*09f0*/  LEA R22, P1, R29, R2, 0x1 ;  /* 0x000000021d167211 */ /* 0x000fe200078208ff */
[----:B------:R1:W5:Y:S01]  /*0a00*/  LDG.E.U16 R107, [R20.64] ;  /* 0x00000006146b7981 */ /* 0x000362000c1e1500 */
[----:B0-----:R-:W-:Y:S02]  /*0a10*/  LEA R25, R4, R33, 0x2 ;  /* 0x0000002104197211 */ /* 0x001fe400078e10ff */
[----:B------:R-:W-:-:S03]  /*0a20*/  LEA.HI.X.SX32 R13, R27, R0, 0x1, P0 ;  /* 0x000000001b0d7211 */ /* 0x000fc600000f0eff */
[C---:B------:R-:W-:Y:S01]  /*0a30*/  IMAD R27, R4.reuse, 0x4, R25 ;  /* 0x00000004041b7824 */ /* 0x040fe200078e0219 */
[----:B------:R-:W-:Y:S01]  /*0a40*/  LEA.HI.X.SX32 R23, R29, R0, 0x1, P1 ;  /* 0x000000001d177211 */ /* 0x000fe200008f0eff */
[----:B------:R0:W5:Y:S01]  /*0a50*/  LDG.E.U16 R111, [R12.64] ;  /* 0x000000060c6f7981 */ /* 0x000162000c1e1500 */
[C---:B------:R-:W-:Y:S02]  /*0a60*/  LEA R14, P0, R31.reuse, R2, 0x1 ;  /* 0x000000021f0e7211 */ /* 0x040fe400078008ff */
[----:B------:R-:W-:Y:S01]  /*0a70*/  LEA R29, R4, R27, 0x2 ;  /* 0x0000001b041d7211 */ /* 0x000fe200078e10ff */
[----:B------:R0:W5:Y:S01]  /*0a80*/  LDG.E.U16 R109, [R22.64] ;  /* 0x00000006166d7981 */ /* 0x000162000c1e1500 */
[----:B------:R-:W-:-:S03]  /*0a90*/  LEA.HI.X.SX32 R15, R31, R0, 0x1, P0 ;  /* 0x000000001f0f7211 */ /* 0x000fc600000f0eff */
[C---:B------:R-:W-:Y:S01]  /*0aa0*/  IMAD R31, R4.reuse, 0x4, R29 ;  /* 0x00000004041f7824 */ /* 0x040fe200078e021d */
[----:B-1----:R-:W-:Y:S01]  /*0ab0*/  LEA R16, P0, R33, R2, 0x1 ;  /* 0x0000000221107211 */ /* 0x002fe200078008ff */
[----:B------:R1:W5:Y:S03]  /*0ac0*/  LDG.E.U16 R113, [R14.64] ;  /* 0x000000060e717981 */ /* 0x000366000c1e1500 */
[----:B------:R-:W-:-:S05]  /*0ad0*/  LEA R35, R4, R31, 0x2 ;  /* 0x0000001f04237211 */ /* 0x000fca00078e10ff */
[C---:B0-----:R-:W-:Y:S01]  /*0ae0*/  IMAD R23, R4.reuse, 0x4, R35 ;  /* 0x0000000404177824 */ /* 0x041fe200078e0223 */
[----:B------:R-:W-:Y:S02]  /*0af0*/  LEA.HI.X.SX32 R17, R33, R0, 0x1, P0 ;  /* 0x0000000021117211 */ /* 0x000fe400000f0eff */
[C---:B------:R-:W-:Y:S02]  /*0b00*/  LEA R20, P0, R27.reuse, R2, 0x1 ;  /* 0x000000021b147211 */ /* 0x040fe400078008ff */
[C---:B------:R-:W-:Y:S01]  /*0b10*/  LEA R33, R4.reuse, R23, 0x2 ;  /* 0x0000001704217211 */ /* 0x040fe200078e10ff */
[----:B------:R0:W5:Y:S01]  /*0b20*/  LDG.E.U16 R115, [R16.64] ;  /* 0x0000000610737981 */ /* 0x000162000c1e1500 */
[----:B------:R-:W-:Y:S02]  /*0b30*/  LEA.HI.X.SX32 R21, R27, R0, 0x1, P0 ;  /* 0x000000001b157211 */ /* 0x000fe400000f0eff */
[-C--:B------:R-:W-:Y:S01]  /*0b40*/  LEA R12, P0, R29, R2.reuse, 0x1 ;  /* 0x000000021d0c7211 */ /* 0x080fe200078008ff */
[----:B------:R-:W-:Y:S01]  /*0b50*/  IMAD R27, R4, 0x4, R33 ;  /* 0x00000004041b7824 */ /* 0x000fe200078e0221 */
[----:B------:R-:W-:Y:S01]  /*0b60*/  LEA R24, P1, R25, R2, 0x1 ;  /* 0x0000000219187211 */ /* 0x000fe200078208ff */
[----:B------:R0:W5:Y:S01]  /*0b70*/  LDG.E.U16 R119, [R20.64] ;  /* 0x0000000614777981 */ /* 0x000162000c1e1500 */
[----:B------:R-:W-:-:S02]  /*0b80*/  LEA.HI.X.SX32 R13, R29, R0, 0x1, P0 ;  /* 0x000000001d0d7211 */ /* 0x000fc400000f0eff */
[C---:B------:R-:W-:Y:S02]  /*0b90*/  LEA R29, R4.reuse, R27, 0x2 ;  /* 0x0000001b041d7211 */ /* 0x040fe400078e10ff */
[----:B-1----:R-:W-:Y:S01]  /*0ba0*/  LEA R14, P0, R31, R2, 0x1 ;  /* 0x000000021f0e7211 */ /* 0x002fe200078008ff */
[----:B------:R1:W5:Y:S02]  /*0bb0*/  LDG.E.U16 R121, [R12.64] ;  /* 0x000000060c797981 */ /* 0x000364000c1e1500 */
[C---:B------:R-:W-:Y:S01]  /*0bc0*/  IMAD R37, R4.reuse, 0x4, R29 ;  /* 0x0000000404257824 */ /* 0x040fe200078e021d */
[-C--:B------:R-:W-:Y:S02]  /*0bd0*/  LEA.HI.X.SX32 R25, R25, R0.reuse, 0x1, P1 ;  /* 0x0000000019197211 */ /* 0x080fe400008f0eff */
[----:B------:R-:W-:Y:S02]  /*0be0*/  LEA.HI.X.SX32 R15, R31, R0, 0x1, P0 ;  /* 0x000000001f0f7211 */ /* 0x000fe400000f0eff */
[----:B0-----:R-:W-:Y:S01]  /*0bf0*/  LEA R16, P1, R35, R2, 0x1 ;  /* 0x0000000223107211 */ /* 0x001fe200078208ff */
[----:B------:R0:W5:Y:S01]  /*0c00*/  LDG.E.U16 R117, [R24.64] ;  /* 0x0000000618757981 */ /* 0x000162000c1e1500 */
[----:B------:R-:W-:-:S02]  /*0c10*/  LEA R31, R4, R37, 0x2 ;  /* 0x00000025041f7211 */ /* 0x000fc400078e10ff */
[----:B------:R-:W-:Y:S01]  /*0c20*/  LEA.HI.X.SX32 R17, R35, R0, 0x1, P1 ;  /* 0x0000000023117211 */ /* 0x000fe200008f0eff */
[----:B------:R0:W5:Y:S01]  /*0c30*/  LDG.E.U16 R123, [R14.64] ;  /* 0x000000060e7b7981 */ /* 0x000162000c1e1500 */
[C---:B------:R-:W-:Y:S01]  /*0c40*/  LEA R22, P0, R23.reuse, R2, 0x1 ;  /* 0x0000000217167211 */ /* 0x040fe200078008ff */
[C---:B------:R-:W-:Y:S02]  /*0c50*/  IMAD R35, R4.reuse, 0x4, R31 ;  /* 0x0000000404237824 */ /* 0x040fe400078e021f */
[----:B------:R0:W5:Y:S01]  /*0c60*/  LDG.E.U16 R125, [R16.64] ;  /* 0x00000006107d7981 */ /* 0x000162000c1e1500 */
[----:B------:R-:W-:Y:S02]  /*0c70*/  LEA.HI.X.SX32 R23, R23, R0, 0x1, P0 ;  /* 0x0000000017177211 */ /* 0x000fe400000f0eff */
        /* <DEDUP_REMOVED lines=8> */
[----:B------:R-:W-:Y:S01]  /*0d00*/  IMAD R43, R4, 0x4, R41 ;  /* 0x00000004042b7824 */ /* 0x000fe200078e0229 */
[----:B------:R-:W-:-:S04]  /*0d10*/  LEA.HI.X.SX32 R13, R27, R0, 0x1, P0 ;  /* 0x000000001b0d7211 */ /* 0x000fc800000f0eff */
[C---:B------:R-:W-:Y:S01]  /*0d20*/  LEA R27, R4.reuse, R43, 0x2 ;  /* 0x0000002b041b7211 */ /* 0x040fe200078e10ff */
[----:B------:R1:W5:Y:S01]  /*0d30*/  LDG.E.U16 R131, [R12.64] ;  /* 0x000000060c837981 */ /* 0x000362000c1e1500 */
[-C--:B0-----:R-:W-:Y:S02]  /*0d40*/  LEA R24, P1, R29, R2.reuse, 0x1 ;  /* 0x000000021d187211 */ /* 0x081fe400078208ff */
[----:B------:R-:W-:Y:S01]  /*0d50*/  LEA R14, P0, R31, R2, 0x1 ;  /* 0x000000021f0e7211 */ /* 0x000fe200078008ff */
[C---:B------:R-:W-:Y:S01]  /*0d60*/  IMAD R45, R4.reuse, 0x4, R27 ;  /* 0x00000004042d7824 */ /* 0x040fe200078e021b */
[-C--:B------:R-:W-:Y:S02]  /*0d70*/  LEA.HI.X.SX32 R25, R29, R0.reuse, 0x1, P1 ;  /* 0x000000001d197211 */ /* 0x080fe400008f0eff */
[----:B------:R-:W-:Y:S02]  /*0d80*/  LEA.HI.X.SX32 R15, R31, R0, 0x1, P0 ;  /* 0x000000001f0f7211 */ /* 0x000fe400000f0eff */
[----:B------:R-:W-:Y:S01]  /*0d90*/  LEA R16, P0, R39, R2, 0x1 ;  /* 0x0000000227107211 */ /* 0x000fe200078008ff */
[----:B------:R0:W5:Y:S01]  /*0da0*/  LDG.E.U16 R133, [R24.64] ;  /* 0x0000000618857981 */ /* 0x000162000c1e1500 */
[----:B------:R-:W-:-:S02]  /*0db0*/  LEA R29, R4, R45, 0x2 ;  /* 0x0000002d041d7211 */ /* 0x000fc400078e10ff */
[----:B------:R-:W-:Y:S01]  /*0dc0*/  LEA.HI.X.SX32 R17, R39, R0, 0x1, P0 ;  /* 0x0000000027117211 */ /* 0x000fe200000f0eff */
[----:B------:R0:W5:Y:S02]  /*0dd0*/  LDG.E.U16 R135, [R14.64] ;  /* 0x000000060e877981 */ /* 0x000164000c1e1500 */
[C---:B------:R-:W-:Y:S01]  /*0de0*/  IMAD R39, R4.reuse, 0x4, R29 ;  /* 0x0000000404277824 */ /* 0x040fe200078e021d */
[C---:B------:R-:W-:Y:S01]  /*0df0*/  LEA R22, P1, R41.reuse, R2, 0x1 ;  /* 0x0000000229167211 */ /* 0x040fe200078208ff */
[----:B------:R0:W5:Y:S03]  /*0e00*/  LDG.E.U16 R137, [R16.64] ;  /* 0x0000000610897981 */ /* 0x000166000c1e1500 */
[----:B-1----:R-:W-:Y:S02]  /*0e10*/  LEA R13, R4, R39, 0x2 ;  /* 0x00000027040d7211 */ /* 0x002fe400078e10ff */
[----:B------:R-:W-:-:S03]  /*0e20*/  LEA.HI.X.SX32 R23, R41, R0, 0x1, P1 ;  /* 0x0000000029177211 */ /* 0x000fc600008f0eff */
[C---:B------:R-:W-:Y:S01]  /*0e30*/  IMAD R41, R4.reuse, 0x4, R13 ;  /* 0x0000000404297824 */ /* 0x040fe200078e020d */
[C---:B------:R-:W-:Y:S01]  /*0e40*/  LEA R20, P0, R27.reuse, R2, 0x1 ;  /* 0x000000021b147211 */ /* 0x040fe200078008ff */
[----:B------:R1:W5:Y:S03]  /*0e50*/  LDG.E.U16 R139, [R22.64] ;  /* 0x00000006168b7981 */ /* 0x000366000c1e1500 */
[C---:B------:R-:W-:Y:S02]  /*0e60*/  LEA R31, R4.reuse, R41, 0x2 ;  /* 0x00000029041f7211 */ /* 0x040fe400078e10ff */
[----:B------:R-:W-:Y:S02]  /*0e70*/  LEA.HI.X.SX32 R21, R27, R0, 0x1, P0 ;  /* 0x000000001b157211 */ /* 0x000fe400000f0eff */
[-C--:B0-----:R-:W-:Y:S01]  /*0e80*/  LEA R24, P0, R29, R2.reuse, 0x1 ;  /* 0x000000021d187211 */ /* 0x081fe200078008ff */
[----:B------:R-:W-:Y:S01]  /*0e90*/  IMAD R47, R4, 0x4, R31 ;  /* 0x00000004042f7824 */ /* 0x000fe200078e021f */
[----:B------:R-:W-:Y:S01]  /*0ea0*/  LEA R26, P1, R13, R2, 0x1 ;  /* 0x000000020d1a7211 */ /* 0x000fe200078208ff */
[----:B------:R0:W5:Y:S01]  /*0eb0*/  LDG.E.U16 R141, [R20.64] ;  /* 0x00000006148d7981 */ /* 0x000162000c1e1500 */
[----:B------:R-:W-:-:S02]  /*0ec0*/  LEA.HI.X.SX32 R25, R29, R0, 0x1, P0 ;  /* 0x000000001d197211 */ /* 0x000fc400000f0eff */
[----:B------:R-:W-:Y:S02]  /*0ed0*/  LEA R28, P0, R31, R2, 0x1 ;  /* 0x000000021f1c7211 */ /* 0x000fe400078008ff */
[----:B------:R-:W-:Y:S01]  /*0ee0*/  LEA R49, R4, R47, 0x2 ;  /* 0x0000002f04317211 */ /* 0x000fe200078e10ff */
[----:B------:R0:W5:Y:S01]  /*0ef0*/  LDG.E.U16 R143, [R24.64] ;  /* 0x00000006188f7981 */ /* 0x000162000c1e1500 */
[-C--:B------:R-:W-:Y:S02]  /*0f00*/  LEA.HI.X.SX32 R27, R13, R0.reuse, 0x1, P1 ;  /* 0x000000000d1b7211 */ /* 0x080fe400008f0eff */
[----:B------:R-:W-:Y:S02]  /*0f10*/  LEA.HI.X.SX32 R29, R31, R0, 0x1, P0 ;  /* 0x000000001f1d7211 */ /* 0x000fe400000f0eff */
[-C--:B------:R-:W-:Y:S01]  /*0f20*/  LEA R30, P1, R49, R2.reuse, 0x1 ;  /* 0x00000002311e7211 */ /* 0x080fe200078208ff */
[----:B------:R0:W5:Y:S01]  /*0f30*/  LDG.E.U16 R145, [R26.64] ;  /* 0x000000061a917981 */ /* 0x000162000c1e1500 */
[----:B------:R-:W-:-:S02]  /*0f40*/  LEA R12, P0, R37, R2, 0x1 ;  /* 0x00000002250c7211 */ /* 0x000fc400078008ff */
[-C--:B------:R-:W-:Y:S01]  /*0f50*/  LEA.HI.X.SX32 R31, R49, R0.reuse, 0x1, P1 ;  /* 0x00000000311f7211 */ /* 0x080fe200008f0eff */
[----:B------:R0:W5:Y:S01]  /*0f60*/  LDG.E.U16 R147, [R28.64] ;  /* 0x000000061c937981 */ /* 0x000162000c1e1500 */
[----:B------:R-:W-:Y:S02]  /*0f70*/  LEA.HI.X.SX32 R13, R37, R0, 0x1, P0 ;  /* 0x00000000250d7211 */ /* 0x000fe400000f0eff */
[-C--:B------:R-:W-:Y:S02]  /*0f80*/  LEA R14, P1, R35, R2.reuse, 0x1 ;  /* 0x00000002230e7211 */ /* 0x080fe400078208ff */
[----:B------:R-:W-:Y:S01]  /*0f90*/  LEA R16, P0, R33, R2, 0x1 ;  /* 0x0000000221107211 */ /* 0x000fe200078008ff */
[----:B------:R-:W-:Y:S01]  /*0fa0*/  IMAD R49, R4, 0x4, R49 ;  /* 0x0000000404317824 */ /* 0x000fe200078e0231 */
[-C--:B------:R-:W-:Y:S01]  /*0fb0*/  LEA.HI.X.SX32 R15, R35, R0.reuse, 0x1, P1 ;  /* 0x00000000230f7211 */ /* 0x080fe200008f0eff */
[----:B------:R-:W5:Y:S01]  /*0fc0*/  LDG.E.U16 R31, [R30.64] ;  /* 0x000000061e1f7981 */ /* 0x000f62000c1e1500 */
[----:B------:R-:W-:-:S02]  /*0fd0*/  LEA.HI.X.SX32 R17, R33, R0, 0x1, P0 ;  /* 0x0000000021117211 */ /* 0x000fc400000f0eff */
[-C--:B0-----:R-:W-:Y:S01]  /*0fe0*/  LEA R20, P1, R43, R2.reuse, 0x1 ;  /* 0x000000022b147211 */ /* 0x081fe200078208ff */
[----:B------:R0:W5:Y:S01]  /*0ff0*/  LDG.E.U16 R35, [R12.64] ;  /* 0x000000060c237981 */ /* 0x000162000c1e1500 */
[----:B-1----:R-:W-:Y:S02]  /*1000*/  LEA R22, P0, R45, R2, 0x1 ;  /* 0x000000022d167211 */ /* 0x002fe400078008ff */
[-C--:B------:R-:W-:Y:S01]  /*1010*/  LEA.HI.X.SX32 R21, R43, R0.reuse, 0x1, P1 ;  /* 0x000000002b157211 */ /* 0x080fe200008f0eff */
[----:B------:R1:W5:Y:S01]  /*1020*/  LDG.E.U16 R29, [R14.64] ;  /* 0x000000060e1d7981 */ /* 0x000362000c1e1500 */
[----:B------:R-:W-:Y:S02]  /*1030*/  LEA.HI.X.SX32 R23, R45, R0, 0x1, P0 ;  /* 0x000000002d177211 */ /* 0x000fe400000f0eff */
[-C--:B------:R-:W-:Y:S01]  /*1040*/  LEA R24, P0, R39, R2.reuse, 0x1 ;  /* 0x0000000227187211 */ /* 0x080fe200078008ff */
[----:B------:R-:W5:Y:S01]  /*1050*/  LDG.E.U16 R17, [R16.64] ;  /* 0x0000000610117981 */ /* 0x000f62000c1e1500 */
[----:B------:R-:W-:-:S02]  /*1060*/  LEA R26, P1, R41, R2, 0x1 ;  /* 0x00000002291a7211 */ /* 0x000fc400078208ff */
[-C--:B------:R-:W-:Y:S01]  /*1070*/  LEA.HI.X.SX32 R25, R39, R0.reuse, 0x1, P0 ;  /* 0x0000000027197211 */ /* 0x080fe200000f0eff */
[----:B------:R-:W5:Y:S01]  /*1080*/  LDG.E.U16 R21, [R20.64] ;  /* 0x0000000614157981 */ /* 0x000f62000c1e1500 */
[----:B------:R-:W-:Y:S02]  /*1090*/  LEA.HI.X.SX32 R27, R41, R0, 0x1, P1 ;  /* 0x00000000291b7211 */ /* 0x000fe400008f0eff */
[-C--:B0-----:R-:W-:Y:S01]  /*10a0*/  LEA R12, P0, R47, R2.reuse, 0x1 ;  /* 0x000000022f0c7211 */ /* 0x081fe200078008ff */
[----:B------:R-:W5:Y:S01]  /*10b0*/  LDG.E.U16 R23, [R22.64] ;  /* 0x0000000616177981 */ /* 0x000f62000c1e1500 */
[----:B-1----:R-:W-:Y:S02]  /*10c0*/  LEA R14, P1, R49, R2, 0x1 ;  /* 0x00000002310e7211 */ /* 0x002fe400078208ff */
[-C--:B------:R-:W-:Y:S01]  /*10d0*/  LEA.HI.X.SX32 R13, R47, R0.reuse, 0x1, P0 ;  /* 0x000000002f0d7211 */ /* 0x080fe200000f0eff */
[----:B------:R-:W5:Y:S01]  /*10e0*/  LDG.E.U16 R25, [R24.64] ;  /* 0x0000000618197981 */ /* 0x000f62000c1e1500 */
[----:B------:R-:W-:-:S03]  /*10f0*/  LEA.HI.X.SX32 R15, R49, R0, 0x1, P1 ;  /* 0x00000000310f7211 */ /* 0x000fc600008f0eff */
[----:B------:R-:W5:Y:S04]  /*1100*/  LDG.E.U16 R27, [R26.64] ;  /* 0x000000061a1b7981 */ /* 0x000f68000c1e1500 */
[----:B------:R-:W5:Y:S04]  /*1110*/  LDG.E.U16 R13, [R12.64] ;  /* 0x000000060c0d7981 */ /* 0x000f68000c1e1500 */
[----:B------:R-:W5:Y:S01]  /*1120*/  LDG.E.U16 R15, [R14.64] ;  /* 0x000000060e0f7981 */ /* 0x000f62000c1e1500 */
[----:B------:R-:W-:Y:S02]  /*1130*/  SHF.R.S32.HI R0, RZ, 0x6, R142 ;  /* 0x00000006ff007819 */ /* 0x000fe4000001148e */
[----:B------:R-:W-:-:S02]  /*1140*/  LOP3.LUT R18, R142, 0x3f, RZ, 0xc0, !PT ;  /* 0x0000003f8e127812 */ /* 0x000fc400078ec0ff */
[----:B------:R-:W-:Y:S02]  /*1150*/  SGXT R0, R0, 0x1 ;  /* 0x000000010000781a */ /* 0x000fe40000000200 */
[----:B------:R-:W-:-:S04]  /*1160*/  SHF.L.U32 R33, R18, 0x1, RZ ;  /* 0x0000000112217819 */ /* 0x000fc800000006ff */
[----:B------:R-:W-:-:S04]  /*1170*/  LOP3.LUT R0, R33, 0x90, R0, 0x78, !PT ;  /* 0x0000009021007812 */ /* 0x000fc800078e7800 */
[----:B------:R-:W-:Y:S01]  /*1180*/  LOP3.LUT R226, R0, 0x20, RZ, 0x3c, !PT ;  /* 0x0000002000e27812 */ /* 0x000fe200078e3cff */
[----:B--2---:R0:W-:Y:S01]  /*1190*/  STS.U16 [R0+0x8000], R3 ;  /* 0x0080000300007388 */ /* 0x0041e20000000400 */
[----:B------:R-:W-:-:S03]  /*11a0*/  IADD3 R34, R19, 0x20, RZ ;  /* 0x0000002013227810 */ /* 0x000fc60007ffe0ff */
[----:B---3--:R1:W-:Y:S04]  /*11b0*/  STS.U16 [R0+0x8200], R5 ;  /* 0x0082000500007388 */ /* 0x0083e80000000400 */
[----:B----4-:R-:W-:Y:S04]  /*11c0*/  STS.U16 [R0+0x8400], R11 ;  /* 0x0084000b00007388 */ /* 0x010fe80000000400 */
[----:B------:R-:W-:Y:S04]  /*11d0*/  STS.U16 [R0+0x8600], R53 ;  /* 0x0086003500007388 */ /* 0x000fe80000000400 */
[----:B------:R-:W-:Y:S04]  /*11e0*/  STS.U16 [R0+0x8800], R57 ;  /* 0x0088003900007388 */ /* 0x000fe80000000400 */
[----:B------:R-:W-:Y:S04]  /*11f0*/  STS.U16 [R0+0x8a00], R61 ;  /* 0x008a003d00007388 */ /* 0x000fe80000000400 */
[----:B------:R-:W-:Y:S04]  /*1200*/  STS.U16 [R0+0x8c00], R65 ;  /* 0x008c004100007388 */ /* 0x000fe80000000400 */
[----:B------:R-:W-:Y:S04]  /*1210*/  STS.U16 [R0+0x8e00], R69 ;  /* 0x008e004500007388 */ /* 0x000fe80000000400 */
[----:B------:R-:W-:Y:S04]  /*1220*/  STS.U16 [R0+0x9000], R73 ;  /* 0x0090004900007388 */ /* 0x000fe80000000400 */
[----:B------:R-:W-:Y:S04]  /*1230*/  STS.U16 [R0+0x9200], R77 ;  /* 0x0092004d00007388 */ /* 0x000fe80000000400 */
[----:B------:R-:W-:Y:S04]  /*1240*/  STS.U16 [R0+0x9400], R81 ;  /* 0x0094005100007388 */ /* 0x000fe80000000400 */
[----:B-----5:R-:W-:Y:S04]  /*1250*/  STS.U16 [R0+0x9600], R85 ;  /* 0x0096005500007388 */ /* 0x020fe80000000400 */
[----:B------:R-:W-:Y:S01]  /*1260*/  STS.U16 [R0+0x9800], R89 ;  /* 0x0098005900007388 */ /* 0x000fe20000000400 */
[----:B------:R-:W-:-:S03]  /*1270*/  ISETP.GE.AND P0, PT, R34, 0x1, PT ;  /* 0x000000012200780c */ /* 0x000fc60003f06270 */
[----:B------:R-:W-:Y:S04]  /*1280*/  STS.U16 [R0+0x9a00], R93 ;  /* 0x009a005d00007388 */ /* 0x000fe80000000400 */
[----:B------:R-:W-:Y:S01]  /*1290*/  STS.U16 [R0+0x9c00], R97 ;  /* 0x009c006100007388 */ /* 0x000fe20000000400 */
[----:B------:R-:W-:-:S03]  /*12a0*/  LOP3.LUT R10, R142, 0x1c, RZ, 0xc0, !PT ;  /* 0x0000001c8e0a7812 */ /* 0x000fc600078ec0ff */
[----:B------:R2:W-:Y:S04]  /*12b0*/  STS.U16 [R0+0xa000], R105 ;  /* 0x00a0006900007388 */ /* 0x0005e80000000400 */
[----:B------:R3:W-:Y:S04]  /*12c0*/  STS.U16 [R0+0x9e00], R101 ;  /* 0x009e006500007388 */ /* 0x0007e80000000400 */
[----:B------:R4:W-:Y:S04]  /*12d0*/  STS.U16 [R0+0xa200], R109 ;  /* 0x00a2006d00007388 */ /* 0x0009e80000000400 */
[----:B------:R-:W-:Y:S01]  /*12e0*/  STS.U16 [R0+0xa400], R113 ;  /* 0x00a4007100007388 */ /* 0x000fe20000000400 */
[----:B------:R-:W-:Y:S01]  /*12f0*/  IMAD.MOV.U32 R234, RZ, RZ, 0x3f800000 ;  /* 0x3f800000ffea7424 */ /* 0x000fe200078e00ff */
[----:B------:R-:W-:Y:S01]  /*1300*/  MOV R2, 0xff800000 ;  /* 0xff80000000027802 */ /* 0x000fe20000000f00 */
[----:B0-----:R-:W-:Y:S01]  /*1310*/  IMAD.MOV.U32 R3, RZ, RZ, -0x800000 ;  /* 0xff800000ff037424 */ /* 0x001fe200078e00ff */
[----:B------:R-:W-:Y:S01]  /*1320*/  MOV R4, 0xff800000 ;  /* 0xff80000000047802 */ /* 0x000fe20000000f00 */
[----:B-1----:R-:W-:Y:S01]  /*1330*/  IMAD.MOV.U32 R5, RZ, RZ, -0x800000 ;  /* 0xff800000ff057424 */ /* 0x002fe200078e00ff */
[----:B------:R-:W-:Y:S04]  /*1340*/  STS.U16 [R0+0xa800], R121 ;  /* 0x00a8007900007388 */ /* 0x000fe80000000400 */
[----:B------:R-:W-:Y:S04]  /*1350*/  STS.U16 [R0+0xa600], R117 ;  /* 0x00a6007500007388 */ /* 0x000fe80000000400 */
[----:B------:R-:W-:Y:S04]  /*1360*/  STS.U16 [R0+0xaa00], R125 ;  /* 0x00aa007d00007388 */ /* 0x000fe80000000400 */
[----:B------:R-:W-:Y:S01]  /*1370*/  STS.U16 [R0+0xac00], R129 ;  /* 0x00ac008100007388 */ /* 0x000fe20000000400 */
[----:B------:R-:W-:Y:S01]  /*1380*/  MOV R232, 0x3f800000 ;  /* 0x3f80000000e87802 */ /* 0x000fe20000000f00 */
[----:B------:R-:W-:Y:S01]  /*1390*/  IMAD.MOV.U32 R230, RZ, RZ, 0x3f800000 ;  /* 0x3f800000ffe67424 */ /* 0x000fe200078e00ff */
[----:B------:R-:W-:Y:S01]  /*13a0*/  MOV R228, 0x3f800000 ;  /* 0x3f80000000e47802 */ /* 0x000fe20000000f00 */
        /* <DEDUP_REMOVED lines=24> */
[----:B------:R-:W-:Y:S01]  /*1530*/  STS.U16 [R226+0xbf00], R15 ;  /* 0x00bf000fe2007388 */ /* 0x000fe20000000400 */
[----:B--2---:R-:W-:Y:S01]  /*1540*/  CS2R R104, SRZ ;  /* 0x0000000000687805 */ /* 0x004fe2000001ff00 */
[----:B------:R-:W-:Y:S01]  /*1550*/  CS2R R88, SRZ ;  /* 0x0000000000587805 */ /* 0x000fe2000001ff00 */
[----:B---3--:R-:W-:Y:S01]  /*1560*/  CS2R R100, SRZ ;  /* 0x0000000000647805 */ /* 0x008fe2000001ff00 */
[----:B------:R0:W-:Y:S01]  /*1570*/  STS.U16 [R226+0x8500], R51 ;  /* 0x00850033e2007388 */ /* 0x0001e20000000400 */
[----:B------:R-:W-:Y:S01]  /*1580*/  CS2R R84, SRZ ;  /* 0x0000000000547805 */ /* 0x000fe2000001ff00 */
[----:B------:R-:W-:Y:S01]  /*1590*/  CS2R R64, SRZ ;  /* 0x0000000000407805 */ /* 0x000fe2000001ff00 */
[----:B----4-:R-:W-:Y:S01]  /*15a0*/  CS2R R108, SRZ ;  /* 0x00000000006c7805 */ /* 0x010fe2000001ff00 */
[----:B------:R1:W-:Y:S01]  /*15b0*/  STS.U16 [R226+0x8700], R55 ;  /* 0x00870037e2007388 */ /* 0x0003e20000000400 */
[----:B------:R-:W-:Y:S01]  /*15c0*/  CS2R R96, SRZ ;  /* 0x0000000000607805 */ /* 0x000fe2000001ff00 */
[----:B------:R-:W-:Y:S01]  /*15d0*/  CS2R R92, SRZ ;  /* 0x00000000005c7805 */ /* 0x000fe2000001ff00 */
[----:B------:R-:W-:Y:S01]  /*15e0*/  CS2R R48, SRZ ;  /* 0x0000000000307805 */ /* 0x000fe2000001ff00 */
[----:B------:R2:W-:Y:S01]  /*15f0*/  STS.U16 [R226+0x8900], R59 ;  /* 0x0089003be2007388 */ /* 0x0005e20000000400 */
[----:B------:R-:W-:Y:S01]  /*1600*/  CS2R R52, SRZ ;  /* 0x0000000000347805 */ /* 0x000fe2000001ff00 */
[----:B0-----:R-:W-:Y:S01]  /*1610*/  CS2R R50, SRZ ;  /* 0x0000000000327805 */ /* 0x001fe2000001ff00 */
[----:B------:R-:W-:Y:S01]  /*1620*/  CS2R R56, SRZ ;  /* 0x0000000000387805 */ /* 0x000fe2000001ff00 */
[----:B------:R0:W-:Y:S01]  /*1630*/  STS.U16 [R226+0x8b00], R63 ;  /* 0x008b003fe2007388 */ /* 0x0001e20000000400 */
[----:B------:R-:W-:Y:S01]  /*1640*/  CS2R R60, SRZ ;  /* 0x00000000003c7805 */ /* 0x000fe2000001ff00 */
[----:B-1----:R-:W-:Y:S01]  /*1650*/  CS2R R54, SRZ ;  /* 0x0000000000367805 */ /* 0x002fe2000001ff00 */
[----:B------:R-:W-:Y:S01]  /*1660*/  CS2R R68, SRZ ;  /* 0x0000000000447805 */ /* 0x000fe2000001ff00 */
[----:B------:R1:W-:Y:S01]  /*1670*/  STS.U16 [R226+0x8d00], R67 ;  /* 0x008d0043e2007388 */ /* 0x0003e20000000400 */
[----:B------:R-:W-:Y:S01]  /*1680*/  CS2R R72, SRZ ;  /* 0x0000000000487805 */ /* 0x000fe2000001ff00 */
[----:B--2---:R-:W-:Y:S01]  /*1690*/  CS2R R58, SRZ ;  /* 0x00000000003a7805 */ /* 0x004fe2000001ff00 */
[----:B------:R-:W-:Y:S01]  /*16a0*/  CS2R R80, SRZ ;  /* 0x0000000000507805 */ /* 0x000fe2000001ff00 */
[----:B------:R2:W-:Y:S01]  /*16b0*/  STS.U16 [R226+0x8f00], R71 ;  /* 0x008f0047e2007388 */ /* 0x0005e20000000400 */
[----:B------:R-:W-:Y:S01]  /*16c0*/  CS2R R76, SRZ ;  /* 0x00000000004c7805 */ /* 0x000fe2000001ff00 */
[----:B0-----:R-:W-:Y:S01]  /*16d0*/  CS2R R62, SRZ ;  /* 0x00000000003e7805 */ /* 0x001fe2000001ff00 */
[----:B------:R-:W-:Y:S01]  /*16e0*/  LOP3.LUT R22, R142, 0x7f, RZ, 0xc0, !PT ;  /* 0x0000007f8e167812 */ /* 0x000fe200078ec0ff */
[----:B------:R0:W-:Y:S01]  /*16f0*/  STS.U16 [R226+0x9100], R75 ;  /* 0x0091004be2007388 */ /* 0x0001e20000000400 */
[----:B------:R-:W-:Y:S01]  /*1700*/  IMAD R6, R6, c[0x0][0x1c8], RZ ;  /* 0x0000720006067a24 */ /* 0x000fe200078e02ff */
[----:B-1----:R-:W-:Y:S01]  /*1710*/  CS2R R66, SRZ ;  /* 0x0000000000427805 */ /* 0x002fe2000001ff00 */
[----:B------:R-:W-:Y:S01]  /*1720*/  IMAD.SHL.U32 R141, R10, 0x4, RZ ;  /* 0x000000040a8d7824 */ /* 0x000fe200078e00ff */
[----:B------:R1:W-:Y:S01]  /*1730*/  STS.U16 [R226+0x9300], R79 ;  /* 0x0093004fe2007388 */ /* 0x0003e20000000400 */
[----:B--2---:R-:W-:-:S03]  /*1740*/  CS2R R70, SRZ ;  /* 0x0000000000467805 */ /* 0x004fc6000001ff00 */
[----:B------:R2:W-:Y:S01]  /*1750*/  STS.U16 [R226+0x9500], R83 ;  /* 0x00950053e2007388 */ /* 0x0005e20000000400 */
[----:B0-----:R-:W-:-:S03]  /*1760*/  CS2R R74, SRZ ;  /* 0x00000000004a7805 */ /* 0x001fc6000001ff00 */
[----:B------:R0:W-:Y:S01]  /*1770*/  STS.U16 [R226+0x9700], R87 ;  /* 0x00970057e2007388 */ /* 0x0001e20000000400 */
[----:B-1----:R-:W-:-:S03]  /*1780*/  CS2R R78, SRZ ;  /* 0x00000000004e7805 */ /* 0x002fc6000001ff00 */
        /* <DEDUP_REMOVED lines=11> */
[----:B-1----:R-:W-:Y:S01]  /*1840*/  CS2R R102, SRZ ;  /* 0x0000000000667805 */ /* 0x002fe2000001ff00 */
[----:B--2---:R-:W-:Y:S01]  /*1850*/  CS2R R106, SRZ ;  /* 0x00000000006a7805 */ /* 0x004fe2000001ff00 */
[----:B0-----:R-:W-:Y:S01]  /*1860*/  CS2R R110, SRZ ;  /* 0x00000000006e7805 */ /* 0x001fe2000001ff00 */
[----:B------:R-:W-:Y:S05]  /*1870*/  @!P0 BRA `(.L_x_0) ;  /* 0x00009c5000008947 */ /* 0x000fea0003800000 */
[--C-:B------:R-:W-:Y:S01]  /*1880*/  SHF.R.U32.HI R2, RZ, 0x6, R142.reuse ;  /* 0x00000006ff027819 */ /* 0x100fe2000001168e */
[----:B------:R-:W-:Y:S01]  /*1890*/  IMAD R4, R22, c[0x0][0x1a8], RZ ;  /* 0x00006a0016047a24 */ /* 0x000fe200078e02ff */
[----:B------:R-:W-:Y:S01]  /*18a0*/  MOV R11, c[0x0][0x1b8] ;  /* 0x00006e00000b7a02 */ /* 0x000fe20000000f00 */
[----:B------:R-:W-:Y:S01]  /*18b0*/  IMAD R3, R32, c[0x0][0x1b0], RZ ;  /* 0x00006c0020037a24 */ /* 0x000fe200078e02ff */
[----:B------:R-:W-:Y:S01]  /*18c0*/  SGXT.U32 R2, R2, 0x1 ;  /* 0x000000010202781a */ /* 0x000fe20000000000 */
[----:B------:R-:W-:Y:S01]  /*18d0*/  IMAD R7, R18, c[0x0][0x1b4], RZ ;  /* 0x00006d0012077a24 */ /* 0x000fe200078e02ff */
[----:B------:R-:W-:Y:S01]  /*18e0*/  MOV R5, c[0x0][0x1a8] ;  /* 0x00006a0000057a02 */ /* 0x000fe20000000f00 */
[----:B------:R-:W-:Y:S01]  /*18f0*/  IMAD.MOV.U32 R234, RZ, RZ, 0x3f800000 ;  /* 0x3f800000ffea7424 */ /* 0x000fe200078e00ff */
[----:B------:R-:W-:Y:S01]  /*1900*/  SHF.L.U32 R6, R3, 0x1, RZ ;  /* 0x0000000103067819 */ /* 0x000fe200000006ff */
[----:B------:R-:W-:Y:S01]  /*1910*/  IMAD R13, R2, c[0x0][0x1b8], RZ ;  /* 0x00006e00020d7a24 */ /* 0x000fe200078e02ff */
[----:B------:R-:W-:Y:S01]  /*1920*/  SHF.L.U32 R220, R142, 0x7, RZ ;  /* 0x000000078edc7819 */ /* 0x000fe200000006ff */
[----:B------:R-:W-:Y:S01]  /*1930*/  IMAD R2, R32, c[0x0][0x1a0], RZ ;  /* 0x0000680020027a24 */ /* 0x000fe200078e02ff */
[----:B------:R-:W-:Y:S01]  /*1940*/  SHF.R.U32.HI R236, RZ, 0x2, R142 ;  /* 0x00000002ffec7819 */ /* 0x000fe2000001168e */
[----:B------:R-:W-:Y:S01]  /*1950*/  IMAD R15, R11, 0x2, R13 ;  /* 0x000000020b0f7824 */ /* 0x000fe200078e020d */
[----:B------:R-:W-:Y:S01]  /*1960*/  SHF.R.U32.HI R248, RZ, 0x3, R22 ;  /* 0x00000003fff87819 */ /* 0x000fe20000011616 */
[----:B------:R-:W-:Y:S01]  /*1970*/  IMAD R5, R5, 0x80, R4 ;  /* 0x0000008005057824 */ /* 0x000fe200078e0204 */
[C---:B------:R-:W-:Y:S01]  /*1980*/  LEA R156, P0, R2.reuse, c[0x0][0x168], 0x1 ;  /* 0x00005a00029c7a11 */ /* 0x040fe200078008ff */
[----:B------:R-:W-:Y:S01]  /*1990*/  IMAD.SHL.U32 R9, R7, 0x2, RZ ;  /* 0x0000000207097824 */ /* 0x000fe200078e00ff */
[----:B------:R-:W-:Y:S01]  /*19a0*/  LEA R17, R11, R15, 0x1 ;  /* 0x0000000f0b117211 */ /* 0x000fe200078e08ff */
[----:B------:R-:W-:Y:S01]  /*19b0*/  IMAD.HI R3, R3, 0x2, RZ ;  /* 0x0000000203037827 */ /* 0x000fe200078e02ff */
[----:B------:R-:W-:Y:S01]  /*19c0*/  LEA.HI.X.SX32 R2, R2, c[0x0][0x16c], 0x1, P0 ;  /* 0x00005b0002027a11 */ /* 0x000fe200000f0eff */
[----:B------:R-:W-:Y:S01]  /*19d0*/  CS2R R108, SRZ ;  /* 0x00000000006c7805 */ /* 0x000fe2000001ff00 */
[CC--:B------:R-:W-:Y:S01]  /*19e0*/  LEA R154, P0, R4.reuse, R156.reuse, 0x1 ;  /* 0x0000009c049a7211 */ /* 0x0c0fe200078008ff */
[----:B------:R-:W-:Y:S01]  /*19f0*/  IMAD R21, R11, 0x2, R17 ;  /* 0x000000020b157824 */ /* 0x000fe200078e0211 */
[----:B------:R-:W-:Y:S01]  /*1a00*/  LEA R156, P1, R5, R156, 0x1 ;  /* 0x0000009c059c7211 */ /* 0x000fe200078208ff */
[----:B------:R-:W-:Y:S01]  /*1a10*/  IMAD.HI R8, R7, 0x2, RZ ;  /* 0x0000000207087827 */ /* 0x000fe200078e02ff */
[----:B------:R-:W-:Y:S01]  /*1a20*/  IADD3 R6, P2, P3, R9, c[0x0][0x170], R6 ;  /* 0x00005c0009067a10 */ /* 0x000fe20007b5e006 */
[----:B------:R-:W-:Y:S01]  /*1a30*/  CS2R R110, SRZ ;  /* 0x00000000006e7805 */ /* 0x000fe2000001ff00 */
[----:B------:R-:W-:Y:S01]  /*1a40*/  LEA R23, R11, R21, 0x1 ;  /* 0x000000150b177211 */ /* 0x000fe200078e08ff */
[----:B------:R-:W-:Y:S01]  /*1a50*/  IMAD.MOV.U32 R211, RZ, RZ, -0x800000 ;  /* 0xff800000ffd37424 */ /* 0x000fe200078e00ff */
[-C--:B------:R-:W-:Y:S01]  /*1a60*/  LEA.HI.X.SX32 R155, R4, R2.reuse, 0x1, P0 ;  /* 0x00000002049b7211 */ /* 0x080fe200000f0eff */
[----:B------:R-:W-:Y:S01]  /*1a70*/  IMAD.SHL.U32 R4, R142, 0x2, RZ ;  /* 0x000000028e047824 */ /* 0x000fe200078e00ff */
[----:B------:R-:W-:Y:S01]  /*1a80*/  LEA.HI.X.SX32 R157, R5, R2, 0x1, P1 ;  /* 0x00000002059d7211 */ /* 0x000fe200008f0eff */
[----:B------:R-:W-:Y:S01]  /*1a90*/  IMAD R25, R11, 0x2, R23 ;  /* 0x000000020b197824 */ /* 0x000fe200078e0217 */
[----:B------:R-:W-:Y:S01]  /*1aa0*/  IADD3.X R2, R8, c[0x0][0x174], R3, P2, P3 ;  /* 0x00005d0008027a10 */ /* 0x000fe200017e6403 */
[----:B------:R-:W-:Y:S01]  /*1ab0*/  IMAD.MOV.U32 R228, RZ, RZ, 0x3f800000 ;  /* 0x3f800000ffe47424 */ /* 0x000fe200078e00ff */
[----:B------:R-:W-:Y:S01]  /*1ac0*/  LEA R102, P0, R13, R6, 0x1 ;  /* 0x000000060d667211 */ /* 0x000fe200078008ff */
[----:B------:R-:W-:Y:S01]  /*1ad0*/  UMOV UR4, URZ ;  /* 0x0000003f00047c82 */ /* 0x000fe20008000000 */
[----:B------:R-:W-:-:S02]  /*1ae0*/  LEA R27, R11, R25, 0x1 ;  /* 0x000000190b1b7211 */ /* 0x000fc400078e08ff */
[C---:B------:R-:W-:Y:S02]  /*1af0*/  SHF.L.U32 R7, R142.reuse, 0x3, RZ ;  /* 0x000000038e077819 */ /* 0x040fe400000006ff */
[----:B------:R-:W-:Y:S01]  /*1b00*/  LEA.HI.X.SX32 R103, R13, R2, 0x1, P0 ;  /* 0x000000020d677211 */ /* 0x000fe200000f0eff */
[C---:B------:R-:W-:Y:S01]  /*1b10*/  IMAD R29, R11.reuse, 0x2, R27 ;  /* 0x000000020b1d7824 */ /* 0x040fe200078e021b */
[C---:B------:R-:W-:Y:S02]  /*1b20*/  LOP3.LUT R8, R142.reuse, 0x7, RZ, 0xc0, !PT ;  /* 0x000000078e087812 */ /* 0x040fe400078ec0ff */
[----:B------:R-:W-:Y:S01]  /*1b30*/  LOP3.LUT R5, R142, 0x60, RZ, 0xc0, !PT ;  /* 0x000000608e057812 */ /* 0x000fe200078ec0ff */
[----:B------:R0:W-:Y:S01]  /*1b40*/  STL.64 [R1+0x3f8], R102 ;  /* 0x0003f86601007387 */ /* 0x0001e20000100a00 */
[----:B------:R-:W-:Y:S02]  /*1b50*/  LEA R31, R11, R29, 0x1 ;  /* 0x0000001d0b1f7211 */ /* 0x000fe400078e08ff */
[----:B------:R-:W-:Y:S01]  /*1b60*/  LOP3.LUT R7, R7, 0x30, RZ, 0xc0, !PT ;  /* 0x0000003007077812 */ /* 0x000fe200078ec0ff */
[C---:B------:R-:W-:Y:S01]  /*1b70*/  IMAD R99, R8.reuse, 0x4, R5 ;  /* 0x0000000408637824 */ /* 0x040fe200078e0205 */
[----:B------:R-:W-:Y:S01]  /*1b80*/  LEA R106, P0, R15, R6, 0x1 ;  /* 0x000000060f6a7211 */ /* 0x000fe200078008ff */
[----:B------:R-:W-:Y:S01]  /*1b90*/  IMAD R33, R11, 0x2, R31 ;  /* 0x000000020b217824 */ /* 0x000fe200078e021f */
[----:B------:R-:W-:-:S02]  /*1ba0*/  SHF.L.U32 R9, R8, 0x4, RZ ;  /* 0x0000000408097819 */ /* 0x000fc400000006ff */
[-C--:B------:R-:W-:Y:S02]  /*1bb0*/  LEA R104, P1, R17, R6.reuse, 0x1 ;  /* 0x0000000611687211 */ /* 0x080fe400078208ff */
[----:B------:R-:W-:Y:S02]  /*1bc0*/  LEA R35, R11, R33, 0x1 ;  /* 0x000000210b237211 */ /* 0x000fe400078e08ff */
[----:B0-----:R-:W-:Y:S02]  /*1bd0*/  LEA R102, P2, R21, R6, 0x1 ;  /* 0x0000000615667211 */ /* 0x001fe400078408ff */
[----:B------:R-:W-:Y:S01]  /*1be0*/  LEA R7, R8, R7, 0x6 ;  /* 0x0000000708077211 */ /* 0x000fe200078e30ff */
[----:B------:R-:W-:Y:S01]  /*1bf0*/  IMAD R37, R11, 0x2, R35 ;  /* 0x000000020b257824 */ /* 0x000fe200078e0223 */
[----:B------:R-:W-:Y:S02]  /*1c00*/  LEA.HI.X.SX32 R107, R15, R2, 0x1, P0 ;  /* 0x000000020f6b7211 */ /* 0x000fe400000f0eff */
[----:B------:R-:W-:-:S02]  /*1c10*/  LOP3.LUT R8, R9, 0x30, R4, 0x78, !PT ;  /* 0x0000003009087812 */ /* 0x000fc400078e7804 */
[----:B------:R-:W-:Y:S01]  /*1c20*/  LEA R39, R11, R37, 0x1 ;  /* 0x000000250b277211 */ /* 0x000fe200078e08ff */
[----:B------:R0:W-:Y:S01]  /*1c30*/  STL.64 [R1+0x3f0], R106 ;  /* 0x0003f06a01007387 */ /* 0x0001e20000100a00 */
[-C--:B------:R-:W-:Y:S02]  /*1c40*/  LEA.HI.X.SX32 R105, R17, R2.reuse, 0x1, P1 ;  /* 0x0000000211697211 */ /* 0x080fe400008f0eff */
[----:B------:R-:W-:Y:S01]  /*1c50*/  LEA.HI.X.SX32 R103, R21, R2, 0x1, P2 ;  /* 0x0000000215677211 */ /* 0x000fe200010f0eff */
[----:B------:R-:W-:Y:S01]  /*1c60*/  IMAD R41, R11, 0x2, R39 ;  /* 0x000000020b297824 */ /* 0x000fe200078e0227 */
[----:B------:R-:W-:Y:S01]  /*1c70*/  LOP3.LUT R101, R7, 0x10, R4, 0x78, !PT ;  /* 0x0000001007657812 */ /* 0x000fe200078e7804 */
[----:B------:R-:W-:Y:S01]  /*1c80*/  IMAD.U32 R7, R99, 0x80, R8 ;  /* 0x0000008063077824 */ /* 0x000fe200078e0008 */
[----:B------:R-:W-:Y:S01]  /*1c90*/  LOP3.LUT R3, R142, 0x1f, RZ, 0xc0, !PT ;  /* 0x0000001f8e037812 */ /* 0x000fe200078ec0ff */
[----:B------:R1:W-:Y:S01]  /*1ca0*/  STL.64 [R1+0x3e8], R104 ;  /* 0x0003e86801007387 */ /* 0x0003e20000100a00 */
[----:B------:R-:W-:-:S02]  /*1cb0*/  LEA R43, R11, R41, 0x1 ;  /* 0x000000290b2b7211 */ /* 0x000fc400078e08ff */
[----:B------:R-:W-:Y:S01]  /*1cc0*/  LEA R8, R99, R8, 0x5 ;  /* 0x0000000863087211 */ /* 0x000fe200078e28ff */
[----:B------:R2:W-:Y:S01]  /*1cd0*/  STL.64 [R1+0x3e0], R102 ;  /* 0x0003e06601007387 */ /* 0x0005e20000100a00 */
[----:B0-----:R-:W-:Y:S01]  /*1ce0*/  LEA R106, P0, R23, R6, 0x1 ;  /* 0x00000006176a7211 */ /* 0x001fe200078008ff */
[----:B------:R-:W-:Y:S01]  /*1cf0*/  IMAD R45, R11, 0x2, R43 ;  /* 0x000000020b2d7824 */ /* 0x000fe200078e022b */
[----:B------:R-:W-:Y:S01]  /*1d00*/  LOP3.LUT R4, R4, 0x6, RZ, 0xc0, !PT ;  /* 0x0000000604047812 */ /* 0x000fe200078ec0ff */
[----:B------:R-:W-:Y:S01]  /*1d10*/  IMAD R10, R10, 0x8, R3 ;  /* 0x000000080a0a7824 */ /* 0x000fe200078e0203 */
[----:B------:R-:W-:Y:S02]  /*1d20*/  LEA.HI.X.SX32 R107, R23, R2, 0x1, P0 ;  /* 0x00000002176b7211 */ /* 0x000fe400000f0eff */
[----:B------:R-:W-:Y:S02]  /*1d30*/  LEA R47, R11, R45, 0x1 ;  /* 0x0000002d0b2f7211 */ /* 0x000fe400078e08ff */
[-C--:B-1----:R-:W-:Y:S01]  /*1d40*/  LEA R104, P1, R25, R6.reuse, 0x1 ;  /* 0x0000000619687211 */ /* 0x082fe200078208ff */
[----:B------:R0:W-:Y:S01]  /*1d50*/  STL.64 [R1+0x3d8], R106 ;  /* 0x0003d86a01007387 */ /* 0x0001e20000100a00 */
[----:B------:R-:W-:Y:S01]  /*1d60*/  LOP3.LUT R220, R9, 0x780, R220, 0xf8, !PT ;  /* 0x0000078009dc7812 */ /* 0x000fe200078ef8dc */
[----:B------:R-:W-:Y:S01]  /*1d70*/  IMAD R49, R11, 0x2, R47 ;  /* 0x000000020b317824 */ /* 0x000fe200078e022f */
[----:B--2---:R-:W-:-:S02]  /*1d80*/  LEA R102, P2, R27, R6, 0x1 ;  /* 0x000000061b667211 */ /* 0x004fc400078408ff */
[-C--:B------:R-:W-:Y:S02]  /*1d90*/  LEA.HI.X.SX32 R105, R25, R2.reuse, 0x1, P1 ;  /* 0x0000000219697211 */ /* 0x080fe400008f0eff */
[----:B------:R-:W-:Y:S02]  /*1da0*/  LEA R51, R11, R49, 0x1 ;  /* 0x000000310b337211 */ /* 0x000fe400078e08ff */
[----:B------:R-:W-:Y:S01]  /*1db0*/  LEA.HI.X.SX32 R103, R27, R2, 0x1, P2 ;  /* 0x000000021b677211 */ /* 0x000fe200010f0eff */
[----:B------:R1:W-:Y:S01]  /*1dc0*/  STL.64 [R1+0x3d0], R104 ;  /* 0x0003d06801007387 */ /* 0x0003e20000100a00 */
[----:B------:R-:W-:Y:S01]  /*1dd0*/  LEA.HI R4, R5, R4, RZ, 0x1e ;  /* 0x0000000405047211 */ /* 0x000fe200078ff0ff */
[----:B------:R-:W-:Y:S01]  /*1de0*/  IMAD R53, R11, 0x2, R51 ;  /* 0x000000020b357824 */ /* 0x000fe200078e0233 */
[----:B------:R-:W-:Y:S01]  /*1df0*/  SHF.R.U32.HI R9, RZ, 0x1, R5 ;  /* 0x00000001ff097819 */ /* 0x000fe20000011605 */
[----:B------:R2:W-:Y:S01]  /*1e00*/  STL.64 [R1+0x3c8], R102 ;  /* 0x0003c86601007387 */ /* 0x0005e20000100a00 */
[----:B------:R-:W-:Y:S01]  /*1e10*/  LEA R24, P2, R33, R6, 0x1 ;  /* 0x0000000621187211 */ /* 0x000fe200078408ff */
[----:B0-----:R-:W-:Y:S01]  /*1e20*/  CS2R R106, SRZ ;  /* 0x00000000006a7805 */ /* 0x001fe2000001ff00 */
[----:B------:R-:W-:-:S02]  /*1e30*/  LEA R55, R11, R53, 0x1 ;  /* 0x000000350b377211 */ /* 0x000fc400078e08ff */
[----:B------:R-:W-:Y:S02]  /*1e40*/  LEA.HI.X.SX32 R25, R33, R2, 0x1, P2 ;  /* 0x0000000221197211 */ /* 0x000fe400010f0eff */
[----:B------:R-:W-:Y:S01]  /*1e50*/  SHF.L.U32 R4, R10, 0x2, RZ ;  /* 0x000000020a047819 */ /* 0x000fe200000006ff */
[----:B------:R-:W-:Y:S01]  /*1e60*/  IMAD R57, R11, 0x2, R55 ;  /* 0x000000020b397824 */ /* 0x000fe200078e0237 */
[-C--:B-1----:R-:W-:Y:S01]  /*1e70*/  LEA R104, P0, R29, R6.reuse, 0x1 ;  /* 0x000000061d687211 */ /* 0x082fe200078008ff */
[----:B------:R-:W-:Y:S01]  /*1e80*/  STL.64 [R1+0x3b0], R24 ;  /* 0x0003b01801007387 */ /* 0x000fe20000100a00 */
[----:B------:R-:W-:Y:S02]  /*1e90*/  LOP3.LUT R10, R142, 0x10, RZ, 0xc0, !PT ;  /* 0x000000108e0a7812 */ /* 0x000fe400078ec0ff */
[----:B------:R-:W-:Y:S02]  /*1ea0*/  LEA R59, R11, R57, 0x1 ;  /* 0x000000390b3b7211 */ /* 0x000fe400078e08ff */
[----:B--2---:R-:W-:-:S02]  /*1eb0*/  LEA R102, P1, R31, R6, 0x1 ;  /* 0x000000061f667211 */ /* 0x004fc400078208ff */
[-C--:B------:R-:W-:Y:S01]  /*1ec0*/  LEA.HI.X.SX32 R105, R29, R2.reuse, 0x1, P0 ;  /* 0x000000021d697211 */ /* 0x080fe200000f0eff */
[----:B------:R-:W-:Y:S01]  /*1ed0*/  IMAD R61, R11, 0x2, R59 ;  /* 0x000000020b3d7824 */ /* 0x000fe200078e023b */
[----:B------:R-:W-:Y:S02]  /*1ee0*/  LEA.HI.X.SX32 R103, R31, R2, 0x1, P1 ;  /* 0x000000021f677211 */ /* 0x000fe400008f0eff */
[----:B------:R-:W-:Y:S01]  /*1ef0*/  LEA R10, R10, R101, 0x5 ;  /* 0x000000650a0a7211 */ /* 0x000fe200078e28ff */
[----:B------:R0:W-:Y:S01]  /*1f00*/  STL.64 [R1+0x3c0], R104 ;  /* 0x0003c06801007387 */ /* 0x0001e20000100a00 */
[----:B------:R-:W-:Y:S02]  /*1f10*/  LEA R63, R11, R61, 0x1 ;  /* 0x0000003d0b3f7211 */ /* 0x000fe400078e08ff */
[-C--:B------:R-:W-:Y:S01]  /*1f20*/  LEA R28, P2, R39, R6.reuse, 0x1 ;  /* 0x00000006271c7211 */ /* 0x080fe200078408ff */
[----:B------:R1:W-:Y:S01]  /*1f30*/  STL.64 [R1+0x3b8], R102 ;  /* 0x0003b86601007387 */ /* 0x0003e20000100a00 */
[----:B------:R-:W-:Y:S01]  /*1f40*/  LEA R30, P1, R37, R6, 0x1 ;  /* 0x00000006251e7211 */ /* 0x000fe200078208ff */
[----:B------:R-:W-:Y:S01]  /*1f50*/  IMAD R65, R11, 0x2, R63 ;  /* 0x000000020b417824 */ /* 0x000fe200078e023f */
[----:B------:R-:W-:-:S02]  /*1f60*/  LEA.HI.X.SX32 R29, R39, R2, 0x1, P2 ;  /* 0x00000002271d7211 */ /* 0x000fc400010f0eff */
[----:B------:R-:W-:Y:S02]  /*1f70*/  LEA R32, P2, R45, R6, 0x1 ;  /* 0x000000062d207211 */ /* 0x000fe400078408ff */
[----:B------:R-:W-:Y:S01]  /*1f80*/  LEA R67, R11, R65, 0x1 ;  /* 0x000000410b437211 */ /* 0x000fe200078e08ff */
[----:B------:R-:W-:Y:S01]  /*1f90*/  STL.64 [R1+0x398], R28 ;  /* 0x0003981c01007387 */ /* 0x000fe20000100a00 */
[----:B------:R-:W-:Y:S01]  /*1fa0*/  LEA.HI.X.SX32 R31, R37, R2, 0x1, P1 ;  /* 0x00000002251f7211 */ /* 0x000fe200008f0eff */
[----:B0-----:R-:W-:Y:S01]  /*1fb0*/  CS2R R104, SRZ ;  /* 0x0000000000687805 */ /* 0x001fe2000001ff00 */
[----:B------:R-:W-:Y:S02]  /*1fc0*/  LEA R69, R11, R67, 0x1 ;  /* 0x000000430b457211 */ /* 0x000fe400078e08ff */
[----:B-1----:R-:W-:Y:S02]  /*1fd0*/  LEA R102, P0, R35, R6, 0x1 ;  /* 0x0000000623667211 */ /* 0x002fe400078008ff */
[-C--:B------:R-:W-:Y:S01]  /*1fe0*/  LEA.HI.X.SX32 R33, R45, R2.reuse, 0x1, P2 ;  /* 0x000000022d217211 */ /* 0x080fe200010f0eff */
[----:B------:R-:W-:Y:S01]  /*1ff0*/  IMAD R71, R11, 0x2, R69 ;  /* 0x000000020b477824 */ /* 0x000fe200078e0245 */
[----:B------:R-:W-:-:S02]  /*2000*/  LEA.HI.X.SX32 R103, R35, R2, 0x1, P0 ;  /* 0x0000000223677211 */ /* 0x000fc400000f0eff */
[----:B------:R-:W-:Y:S02]  /*2010*/  LEA R36, P0, R41, R6, 0x1 ;  /* 0x0000000629247211 */ /* 0x000fe400078008ff */
[----:B------:R-:W-:Y:S01]  /*2020*/  LEA R73, R11, R71, 0x1 ;  /* 0x000000470b497211 */ /* 0x000fe200078e08ff */
[----:B------:R0:W-:Y:S01]  /*2030*/  STL.64 [R1+0x3a8], R102 ;  /* 0x0003a86601007387 */ /* 0x0001e20000100a00 */
[----:B------:R-:W-:Y:S02]  /*2040*/  LEA.HI.X.SX32 R37, R41, R2, 0x1, P0 ;  /* 0x0000000229257211 */ /* 0x000fe400000f0eff */
[----:B------:R-:W-:Y:S01]  /*2050*/  LEA R75, R11, R73, 0x1 ;  /* 0x000000490b4b7211 */ /* 0x000fe200078e08ff */
[----:B------:R-:W-:Y:S01]  /*2060*/  STL.64 [R1+0x3a0], R30 ;  /* 0x0003a01e01007387 */ /* 0x000fe20000100a00 */
[-C--:B------:R-:W-:Y:S02]  /*2070*/  LEA R34, P1, R43, R6.reuse, 0x1 ;  /* 0x000000062b227211 */ /* 0x080fe400078208ff */
[----:B------:R-:W-:Y:S01]  /*2080*/  LEA R40, P0, R47, R6, 0x1 ;  /* 0x000000062f287211 */ /* 0x000fe200078008ff */
[----:B------:R-:W-:Y:S01]  /*2090*/  IMAD R77, R11, 0x2, R75 ;  /* 0x000000020b4d7824 */ /* 0x000fe200078e024b */
[----:B------:R-:W-:Y:S01]  /*20a0*/  STL.64 [R1+0x380], R32 ;  /* 0x0003802001007387 */ /* 0x000fe20000100a00 */
[----:B------:R-:W-:-:S02]  /*20b0*/  LEA.HI.X.SX32 R35, R43, R2, 0x1, P1 ;  /* 0x000000022b237211 */ /* 0x000fc400008f0eff */
[----:B------:R-:W-:Y:S01]  /*20c0*/  LEA.HI.X.SX32 R41, R47, R2, 0x1, P0 ;  /* 0x000000022f297211 */ /* 0x000fe200000f0eff */
[----:B------:R1:W-:Y:S01]  /*20d0*/  STL.64 [R1+0x390], R36 ;  /* 0x0003902401007387 */ /* 0x0003e20000100a00 */
[----:B------:R-:W-:Y:S01]  /*20e0*/  LEA R79, R11, R77, 0x1 ;  /* 0x0000004d0b4f7211 */ /* 0x000fe200078e08ff */
[----:B0-----:R-:W-:Y:S01]  /*20f0*/  CS2R R102, SRZ ;  /* 0x0000000000667805 */ /* 0x001fe2000001ff00 */
[-C--:B------:R-:W-:Y:S01]  /*2100*/  LEA R38, P1, R49, R6.reuse, 0x1 ;  /* 0x0000000631267211 */ /* 0x080fe200078208ff */
[----:B------:R-:W-:Y:S01]  /*2110*/  STL.64 [R1+0x388], R34 ;  /* 0x0003882201007387 */ /* 0x000fe20000100a00 */
[----:B------:R-:W-:Y:S02]  /*2120*/  LEA R81, R11, R79, 0x1 ;  /* 0x0000004f0b517211 */ /* 0x000fe400078e08ff */
[----:B------:R-:W-:Y:S02]  /*2130*/  LEA R44, P0, R53, R6, 0x1 ;  /* 0x00000006352c7211 */ /* 0x000fe400078008ff */
[----:B------:R-:W-:-:S02]  /*2140*/  LEA R83, R11, R81, 0x1 ;  /* 0x000000510b537211 */ /* 0x000fc400078e08ff */
[----:B------:R-:W-:Y:S02]  /*2150*/  LEA.HI.X.SX32 R39, R49, R2, 0x1, P1 ;  /* 0x0000000231277211 */ /* 0x000fe400008f0eff */
[----:B------:R-:W-:Y:S02]  /*2160*/  LEA R85, R11, R83, 0x1 ;  /* 0x000000530b557211 */ /* 0x000fe400078e08ff */
[----:B-1----:R-:W-:Y:S02]  /*2170*/  LEA R36, P2, R51, R6, 0x1 ;  /* 0x0000000633247211 */ /* 0x002fe400078408ff */
[-C--:B------:R-:W-:Y:S01]  /*2180*/  LEA.HI.X.SX32 R45, R53, R2.reuse, 0x1, P0 ;  /* 0x00000002352d7211 */ /* 0x080fe200000f0eff */
[----:B------:R-:W-:Y:S01]  /*2190*/  IMAD R87, R11, 0x2, R85 ;  /* 0x000000020b577824 */ /* 0x000fe200078e0255 */
[----:B------:R-:W-:Y:S02]  /*21a0*/  LEA.HI.X.SX32 R37, R51, R2, 0x1, P2 ;  /* 0x0000000233257211 */ /* 0x000fe400010f0eff */
[----:B------:R-:W-:-:S02]  /*21b0*/  LEA R42, P1, R55, R6, 0x1 ;  /* 0x00000006372a7211 */ /* 0x000fc400078208ff */
[----:B------:R-:W-:Y:S01]  /*21c0*/  LEA R89, R11, R87, 0x1 ;  /* 0x000000570b597211 */ /* 0x000fe200078e08ff */
[----:B------:R-:W-:Y:S01]  /*21d0*/  STL.64 [R1+0x368], R36 ;  /* 0x0003682401007387 */ /* 0x000fe20000100a00 */
[----:B------:R-:W-:Y:S02]  /*21e0*/  LEA R48, P0, R59, R6, 0x1 ;  /* 0x000000063b307211 */ /* 0x000fe400078008ff */
[----:B------:R-:W-:Y:S01]  /*21f0*/  LEA R91, R11, R89, 0x1 ;  /* 0x000000590b5b7211 */ /* 0x000fe200078e08ff */
[----:B------:R0:W-:Y:S01]  /*2200*/  STL.64 [R1+0x378], R40 ;  /* 0x0003782801007387 */ /* 0x0001e20000100a00 */
[-C--:B------:R-:W-:Y:S02]  /*2210*/  LEA.HI.X.SX32 R43, R55, R2.reuse, 0x1, P1 ;  /* 0x00000002372b7211 */ /* 0x080fe400008f0eff */
[----:B------:R-:W-:Y:S01]  /*2220*/  LEA.HI.X.SX32 R49, R59, R2, 0x1, P0 ;  /* 0x000000023b317211 */ /* 0x000fe200000f0eff */
[----:B------:R-:W-:Y:S01]  /*2230*/  IMAD R93, R11, 0x2, R91 ;  /* 0x000000020b5d7824 */ /* 0x000fe200078e025b */
[----:B------:R-:W-:Y:S01]  /*2240*/  STL.64 [R1+0x370], R38 ;  /* 0x0003702601007387 */ /* 0x000fe20000100a00 */
[----:B------:R-:W-:-:S02]  /*2250*/  LEA R46, P1, R61, R6, 0x1 ;  /* 0x000000063d2e7211 */ /* 0x000fc400078208ff */
[-C--:B------:R-:W-:Y:S02]  /*2260*/  LEA R52, P0, R65, R6.reuse, 0x1 ;  /* 0x0000000641347211 */ /* 0x080fe400078008ff */
[----:B------:R-:W-:Y:S02]  /*2270*/  LEA R95, R11, R93, 0x1 ;  /* 0x0000005d0b5f7211 */ /* 0x000fe400078e08ff */
[----:B0-----:R-:W-:Y:S02]  /*2280*/  LEA R40, P2, R57, R6, 0x1 ;  /* 0x0000000639287211 */ /* 0x001fe400078408ff */
[----:B------:R-:W-:Y:S02]  /*2290*/  LEA R97, R11, R95, 0x1 ;  /* 0x0000005f0b617211 */ /* 0x000fe400078e08ff */
[----:B------:R-:W-:Y:S02]  /*22a0*/  LEA.HI.X.SX32 R41, R57, R2, 0x1, P2 ;  /* 0x0000000239297211 */ /* 0x000fe400010f0eff */
[----:B------:R-:W-:-:S02]  /*22b0*/  LEA R99, R11, R97, 0x1 ;  /* 0x000000610b637211 */ /* 0x000fc400078e08ff */
[-C--:B------:R-:W-:Y:S01]  /*22c0*/  LEA.HI.X.SX32 R47, R61, R2.reuse, 0x1, P1 ;  /* 0x000000023d2f7211 */ /* 0x080fe200008f0eff */
[----:B------:R-:W-:Y:S01]  /*22d0*/  STL.64 [R1+0x350], R40 ;  /* 0x0003502801007387 */ /* 0x000fe20000100a00 */
[----:B------:R-:W-:Y:S02]  /*22e0*/  LEA R3, R11, R99, 0x1 ;  /* 0x000000630b037211 */ /* 0x000fe400078e08ff */
[----:B------:R-:W-:Y:S01]  /*22f0*/  LEA.HI.X.SX32 R53, R65, R2, 0x1, P0 ;  /* 0x0000000241357211 */ /* 0x000fe200000f0eff */
[----:B------:R0:W-:Y:S01]  /*2300*/  STL.64 [R1+0x360], R44 ;  /* 0x0003602c01007387 */ /* 0x0001e20000100a00 */
[-C--:B------:R-:W-:Y:S01]  /*2310*/  LEA R50, P1, R67, R6.reuse, 0x1 ;  /* 0x0000000643327211 */ /* 0x080fe200078208ff */
[----:B------:R-:W-:Y:S01]  /*2320*/  IMAD R5, R11, 0x2, R3 ;  /* 0x000000020b057824 */ /* 0x000fe200078e0203 */
[----:B------:R-:W-:Y:S01]  /*2330*/  LEA R56, P0, R71, R6, 0x1 ;  /* 0x0000000647387211 */ /* 0x000fe200078008ff */
[----:B------:R-:W-:Y:S01]  /*2340*/  STL.64 [R1+0x358], R42 ;  /* 0x0003582a01007387 */ /* 0x000fe20000100a00 */
[----:B------:R-:W-:-:S02]  /*2350*/  LEA.HI.X.SX32 R51, R67, R2, 0x1, P1 ;  /* 0x0000000243337211 */ /* 0x000fc400008f0eff */
[----:B------:R-:W-:Y:S02]  /*2360*/  LEA R13, R11, R5, 0x1 ;  /* 0x000000050b0d7211 */ /* 0x000fe400078e08ff */
[----:B------:R-:W-:Y:S02]  /*2370*/  LEA.HI.X.SX32 R57, R71, R2, 0x1, P0 ;  /* 0x0000000247397211 */ /* 0x000fe400000f0eff */
[-C--:B------:R-:W-:Y:S01]  /*2380*/  LEA R54, P1, R73, R6.reuse, 0x1 ;  /* 0x0000000649367211 */ /* 0x080fe200078208ff */
[----:B------:R-:W-:Y:S01]  /*2390*/  IMAD R101, R11, 0x2, R13 ;  /* 0x000000020b657824 */ /* 0x000fe200078e020d */
[-C--:B0-----:R-:W-:Y:S02]  /*23a0*/  LEA R44, P2, R63, R6.reuse, 0x1 ;  /* 0x000000063f2c7211 */ /* 0x081fe400078408ff */
[----:B------:R-:W-:Y:S02]  /*23b0*/  LEA R60, P0, R77, R6, 0x1 ;  /* 0x000000064d3c7211 */ /* 0x000fe400078008ff */
[----:B------:R-:W-:-:S02]  /*23c0*/  LEA R15, R11, R101, 0x1 ;  /* 0x000000650b0f7211 */ /* 0x000fc400078e08ff */
[-C--:B------:R-:W-:Y:S02]  /*23d0*/  LEA.HI.X.SX32 R45, R63, R2.reuse, 0x1, P2 ;  /* 0x000000023f2d7211 */ /* 0x080fe400010f0eff */
[----:B------:R-:W-:Y:S02]  /*23e0*/  LEA R17, R11, R15, 0x1 ;  /* 0x0000000f0b117211 */ /* 0x000fe400078e08ff */
[-C--:B------:R-:W-:Y:S01]  /*23f0*/  LEA.HI.X.SX32 R55, R73, R2.reuse, 0x1, P1 ;  /* 0x0000000249377211 */ /* 0x080fe200008f0eff */
[----:B------:R-:W-:Y:S01]  /*2400*/  STL.64 [R1+0x338], R44 ;  /* 0x0003382c01007387 */ /* 0x000fe20000100a00 */
[----:B------:R-:W-:Y:S01]  /*2410*/  LEA.HI.X.SX32 R61, R77, R2, 0x1, P0 ;  /* 0x000000024d3d7211 */ /* 0x000fe200000f0eff */
[----:B------:R-:W-:Y:S01]  /*2420*/  IMAD R21, R11, 0x2, R17 ;  /* 0x000000020b157824 */ /* 0x000fe200078e0211 */
[-C--:B------:R-:W-:Y:S01]  /*2430*/  LEA R58, P1, R79, R6.reuse, 0x1 ;  /* 0x000000064f3a7211 */ /* 0x080fe200078208ff */
[----:B------:R0:W-:Y:S01]  /*2440*/  STL.64 [R1+0x348], R48 ;  /* 0x0003483001007387 */ /* 0x0001e20000100a00 */
[----:B------:R-:W-:-:S02]  /*2450*/  LEA R64, P0, R83, R6, 0x1 ;  /* 0x0000000653407211 */ /* 0x000fc400078008ff */
[----:B------:R-:W-:Y:S01]  /*2460*/  LEA R23, R11, R21, 0x1 ;  /* 0x000000150b177211 */ /* 0x000fe200078e08ff */
[----:B------:R-:W-:Y:S01]  /*2470*/  STL.64 [R1+0x340], R46 ;  /* 0x0003402e01007387 */ /* 0x000fe20000100a00 */
[-C--:B------:R-:W-:Y:S02]  /*2480*/  LEA.HI.X.SX32 R59, R79, R2.reuse, 0x1, P1 ;  /* 0x000000024f3b7211 */ /* 0x080fe400008f0eff */
[----:B------:R-:W-:Y:S01]  /*2490*/  LEA R25, R11, R23, 0x1 ;  /* 0x000000170b197211 */ /* 0x000fe200078e08ff */
[----:B------:R-:W-:Y:S01]  /*24a0*/  CS2R R78, SRZ ;  /* 0x00000000004e7805 */ /* 0x000fe2000001ff00 */
[----:B------:R-:W-:Y:S02]  /*24b0*/  LEA.HI.X.SX32 R65, R83, R2, 0x1, P0 ;  /* 0x0000000253417211 */ /* 0x000fe400000f0eff */
[-C--:B------:R-:W-:Y:S01]  /*24c0*/  LEA R62, P1, R85, R6.reuse, 0x1 ;  /* 0x00000006553e7211 */ /* 0x080fe200078208ff */
[----:B------:R-:W-:Y:S01]  /*24d0*/  IMAD R27, R11, 0x2, R25 ;  /* 0x000000020b1b7824 */ /* 0x000fe200078e0219 */
[-C--:B0-----:R-:W-:Y:S01]  /*24e0*/  LEA R48, P2, R69, R6.reuse, 0x1 ;  /* 0x0000000645307211 */ /* 0x081fe200078408ff */
[----:B------:R-:W-:Y:S01]  /*24f0*/  CS2R R82, SRZ ;  /* 0x0000000000527805 */ /* 0x000fe2000001ff00 */
[----:B------:R-:W-:-:S02]  /*2500*/  LEA R68, P0, R89, R6, 0x1 ;  /* 0x0000000659447211 */ /* 0x000fc400078008ff */
[----:B------:R-:W-:Y:S02]  /*2510*/  LEA R29, R11, R27, 0x1 ;  /* 0x0000001b0b1d7211 */ /* 0x000fe400078e08ff */
        /* <DEDUP_REMOVED lines=8> */
[----:B------:R-:W-:Y:S01]  /*25a0*/  LEA R72, P0, R95, R6, 0x1 ;  /* 0x000000065f487211 */ /* 0x000fe200078008ff */
[----:B------:R-:W-:Y:S01]  /*25b0*/  CS2R R88, SRZ ;  /* 0x0000000000587805 */ /* 0x000fe2000001ff00 */
[----:B------:R-:W-:Y:S01]  /*25c0*/  LEA R35, R11, R33, 0x1 ;  /* 0x000000210b237211 */ /* 0x000fe200078e08ff */
[----:B------:R1:W-:Y:S01]  /*25d0*/  STL.64 [R1+0x328], R50 ;  /* 0x0003283201007387 */ /* 0x0003e20000100a00 */
[----:B------:R-:W-:Y:S01]  /*25e0*/  LEA.HI.X.SX32 R67, R91, R2, 0x1, P1 ;  /* 0x000000025b437211 */ /* 0x000fe200008f0eff */
[----:B------:R-:W-:Y:S01]  /*25f0*/  CS2R R84, SRZ ;  /* 0x0000000000547805 */ /* 0x000fe2000001ff00 */
[----:B------:R-:W-:Y:S01]  /*2600*/  LEA R37, R11, R35, 0x1 ;  /* 0x000000230b257211 */ /* 0x000fe200078e08ff */
[----:B------:R-:W-:Y:S01]  /*2610*/  CS2R R90, SRZ ;  /* 0x00000000005a7805 */ /* 0x000fe2000001ff00 */
[----:B------:R-:W-:-:S02]  /*2620*/  LEA R70, P1, R97, R6, 0x1 ;  /* 0x0000000661467211 */ /* 0x000fc400078208ff */
[----:B------:R-:W-:Y:S01]  /*2630*/  LEA.HI.X.SX32 R73, R95, R2, 0x1, P0 ;  /* 0x000000025f497211 */ /* 0x000fe200000f0eff */
[----:B------:R-:W-:Y:S01]  /*2640*/  IMAD R39, R11, 0x2, R37 ;  /* 0x000000020b277824 */ /* 0x000fe200078e0225 */
[----:B0-----:R-:W-:Y:S01]  /*2650*/  LEA R52, P2, R75, R6, 0x1 ;  /* 0x000000064b347211 */ /* 0x001fe200078408ff */
[----:B------:R-:W-:Y:S01]  /*2660*/  CS2R R94, SRZ ;  /* 0x00000000005e7805 */ /* 0x000fe2000001ff00 */
[-C--:B------:R-:W-:Y:S02]  /*2670*/  LEA.HI.X.SX32 R71, R97, R2.reuse, 0x1, P1 ;  /* 0x0000000261477211 */ /* 0x080fe400008f0eff */
[----:B------:R-:W-:Y:S01]  /*2680*/  LEA R41, R11, R39, 0x1 ;  /* 0x000000270b297211 */ /* 0x000fe200078e08ff */
[----:B------:R-:W-:Y:S01]  /*2690*/  CS2R R96, SRZ ;  /* 0x0000000000607805 */ /* 0x000fe2000001ff00 */
[----:B------:R-:W-:Y:S02]  /*26a0*/  LEA.HI.X.SX32 R53, R75, R2, 0x1, P2 ;  /* 0x000000024b357211 */ /* 0x000fe400010f0eff */
[----:B------:R-:W-:-:S02]  /*26b0*/  LEA R43, R11, R41, 0x1 ;  /* 0x000000290b2b7211 */ /* 0x000fc400078e08ff */
[-C--:B------:R-:W-:Y:S01]  /*26c0*/  LEA R76, P0, R3, R6.reuse, 0x1 ;  /* 0x00000006034c7211 */ /* 0x080fe200078008ff */
[----:B------:R-:W-:Y:S01]  /*26d0*/  STL.64 [R1+0x308], R52 ;  /* 0x0003083401007387 */ /* 0x000fe20000100a00 */
[----:B------:R-:W-:Y:S01]  /*26e0*/  LEA R74, P1, R5, R6, 0x1 ;  /* 0x00000006054a7211 */ /* 0x000fe200078208ff */
[----:B------:R-:W-:Y:S01]  /*26f0*/  IMAD R45, R11, 0x2, R43 ;  /* 0x000000020b2d7824 */ /* 0x000fe200078e022b */
[-C--:B------:R-:W-:Y:S01]  /*2700*/  LEA.HI.X.SX32 R77, R3, R2.reuse, 0x1, P0 ;  /* 0x00000002034d7211 */ /* 0x080fe200000f0eff */
[----:B------:R0:W-:Y:S01]  /*2710*/  STL.64 [R1+0x318], R56 ;  /* 0x0003183801007387 */ /* 0x0001e20000100a00 */
[----:B------:R-:W-:Y:S02]  /*2720*/  LEA.HI.X.SX32 R75, R5, R2, 0x1, P1 ;  /* 0x00000002054b7211 */ /* 0x000fe400008f0eff */
[----:B------:R-:W-:Y:S01]  /*2730*/  LEA R47, R11, R45, 0x1 ;  /* 0x0000002d0b2f7211 */ /* 0x000fe200078e08ff */
[----:B------:R2:W-:Y:S01]  /*2740*/  STL.64 [R1+0x310], R54 ;  /* 0x0003103601007387 */ /* 0x0005e20000100a00 */
[----:B------:R-:W-:-:S02]  /*2750*/  LOP3.LUT R9, R4, R9, RZ, 0x3c, !PT ;  /* 0x0000000904097212 */ /* 0x000fc400078e3cff */
[C---:B------:R-:W-:Y:S02]  /*2760*/  LEA R49, R11.reuse, R47, 0x1 ;  /* 0x0000002f0b317211 */ /* 0x040fe400078e08ff */
[----:B------:R-:W-:Y:S02]  /*2770*/  LOP3.LUT R220, R220, 0x10, R142, 0x78, !PT ;  /* 0x00000010dcdc7812 */ /* 0x000fe400078e788e */
[----:B------:R-:W-:Y:S01]  /*2780*/  SGXT.U32 R236, R236, 0x3 ;  /* 0x00000003ecec781a */ /* 0x000fe20000000000 */
[----:B-1----:R-:W-:Y:S01]  /*2790*/  IMAD R51, R11, 0x2, R49 ;  /* 0x000000020b337824 */ /* 0x002fe200078e0231 */
[C---:B0-----:R-:W-:Y:S02]  /*27a0*/  LEA R56, P2, R81.reuse, R6, 0x1 ;  /* 0x0000000651387211 */ /* 0x041fe400078408ff */
[----:B------:R-:W-:Y:S02]  /*27b0*/  LOP3.LUT R240, R236, 0x8, RZ, 0xfc, !PT ;  /* 0x00000008ecf07812 */ /* 0x000fe400078efcff */
[----:B------:R-:W-:-:S02]  /*27c0*/  LEA.HI.X.SX32 R57, R81, R2, 0x1, P2 ;  /* 0x0000000251397211 */ /* 0x000fc400010f0eff */
[C---:B------:R-:W-:Y:S01]  /*27d0*/  LEA R53, R11.reuse, R51, 0x1 ;  /* 0x000000330b357211 */ /* 0x040fe200078e08ff */
[----:B------:R-:W-:Y:S01]  /*27e0*/  IMAD.SHL.U32 R246, R240, 0x10, RZ ;  /* 0x00000010f0f67824 */ /* 0x000fe200078e00ff */
[----:B------:R-:W-:Y:S01]  /*27f0*/  LOP3.LUT R238, R236, 0x10, RZ, 0xfc, !PT ;  /* 0x00000010ecee7812 */ /* 0x000fe200078efcff */
[----:B------:R0:W-:Y:S01]  /*2800*/  STL.64 [R1+0x2f0], R56 ;  /* 0x0002f03801007387 */ /* 0x0001e20000100a00 */
[C---:B--2---:R-:W-:Y:S01]  /*2810*/  LEA R55, R11.reuse, R53, 0x1 ;  /* 0x000000350b377211 */ /* 0x044fe200078e08ff */
[----:B------:R-:W-:Y:S01]  /*2820*/  CS2R R80, SRZ ;  /* 0x0000000000507805 */ /* 0x000fe2000001ff00 */
[----:B------:R-:W-:Y:S01]  /*2830*/  LOP3.LUT R248, R248, 0xc, RZ, 0xc0, !PT ;  /* 0x0000000cf8f87812 */ /* 0x000fe200078ec0ff */
[----:B------:R1:W-:Y:S01]  /*2840*/  STL.64 [R1+0x300], R60 ;  /* 0x0003003c01007387 */ /* 0x0003e20000100a00 */
[----:B------:R-:W-:Y:S02]  /*2850*/  SHF.L.U32 R244, R238, 0x4, RZ ;  /* 0x00000004eef47819 */ /* 0x000fe400000006ff */
[----:B------:R-:W-:Y:S01]  /*2860*/  LOP3.LUT R252, R0, 0x40, RZ, 0x3c, !PT ;  /* 0x0000004000fc7812 */ /* 0x000fe200078e3cff */
[----:B------:R2:W-:Y:S01]  /*2870*/  STL.64 [R1+0x2f8], R58 ;  /* 0x0002f83a01007387 */ /* 0x0005e20000100a00 */
[C---:B------:R-:W-:Y:S01]  /*2880*/  IMAD.IADD R246, R248.reuse, 0x1, R246 ;  /* 0x00000001f8f67824 */ /* 0x040fe200078e02f6 */
[----:B------:R-:W-:Y:S01]  /*2890*/  IADD3 R244, R248, R244, RZ ;  /* 0x000000f4f8f47210 */ /* 0x000fe20007ffe0ff */
[----:B0-----:R-:W-:Y:S01]  /*28a0*/  IMAD R57, R11, 0x2, R55 ;  /* 0x000000020b397824 */ /* 0x001fe200078e0237 */
[----:B------:R-:W-:-:S02]  /*28b0*/  LOP3.LUT R251, R0, 0x60, RZ, 0x3c, !PT ;  /* 0x0000006000fb7812 */ /* 0x000fc400078e3cff */
[----:B------:R-:W-:Y:S02]  /*28c0*/  MOV R217, 0xff800000 ;  /* 0xff80000000d97802 */ /* 0x000fe40000000f00 */
[C---:B-1----:R-:W-:Y:S02]  /*28d0*/  LEA R60, P2, R87.reuse, R6, 0x1 ;  /* 0x00000006573c7211 */ /* 0x042fe400078408ff */
[----:B------:R-:W-:Y:S02]  /*28e0*/  MOV R215, 0xff800000 ;  /* 0xff80000000d77802 */ /* 0x000fe40000000f00 */
[----:B------:R-:W-:Y:S02]  /*28f0*/  LEA.HI.X.SX32 R61, R87, R2, 0x1, P2 ;  /* 0x00000002573d7211 */ /* 0x000fe400010f0eff */
[----:B--2---:R-:W-:Y:S01]  /*2900*/  LEA R59, R11, R57, 0x1 ;  /* 0x000000390b3b7211 */ /* 0x004fe200078e08ff */
[----:B------:R-:W-:Y:S01]  /*2910*/  CS2R R86, SRZ ;  /* 0x0000000000567805 */ /* 0x000fe2000001ff00 */
[----:B------:R-:W-:Y:S01]  /*2920*/  MOV R213, 0xff800000 ;  /* 0xff80000000d57802 */ /* 0x000fe20000000f00 */
[----:B------:R0:W-:Y:S01]  /*2930*/  STL.64 [R1+0x2d8], R60 ;  /* 0x0002d83c01007387 */ /* 0x0001e20000100a00 */
[----:B------:R-:W-:-:S02]  /*2940*/  MOV R232, 0x3f800000 ;  /* 0x3f80000000e87802 */ /* 0x000fc40000000f00 */
[----:B------:R-:W-:Y:S01]  /*2950*/  MOV R230, 0x3f800000 ;  /* 0x3f80000000e67802 */ /* 0x000fe20000000f00 */
[----:B------:R1:W-:Y:S04]  /*2960*/  STL.64 [R1+0x2e8], R64 ;  /* 0x0002e84001007387 */ /* 0x0003e80000100a00 */
[----:B------:R2:W-:Y:S01]  /*2970*/  STL.64 [R1+0x2e0], R62 ;  /* 0x0002e03e01007387 */ /* 0x0005e20000100a00 */
[----:B0-----:R-:W-:Y:S02]  /*2980*/  LEA R61, R11, R59, 0x1 ;  /* 0x0000003b0b3d7211 */ /* 0x001fe400078e08ff */
[----:B-1----:R-:W-:-:S04]  /*2990*/  LEA R64, P2, R93, R6, 0x1 ;  /* 0x000000065d407211 */ /* 0x002fc800078408ff */
[----:B------:R-:W-:Y:S01]  /*29a0*/  LEA.HI.X.SX32 R65, R93, R2, 0x1, P2 ;  /* 0x000000025d417211 */ /* 0x000fe200010f0eff */
[----:B--2---:R-:W-:Y:S01]  /*29b0*/  IMAD R63, R11, 0x2, R61 ;  /* 0x000000020b3f7824 */ /* 0x004fe200078e023d */
[----:B------:R-:W-:-:S03]  /*29c0*/  CS2R R92, SRZ ;  /* 0x00000000005c7805 */ /* 0x000fc6000001ff00 */
[----:B------:R0:W-:Y:S04]  /*29d0*/  STL.64 [R1+0x2c0], R64 ;  /* 0x0002c04001007387 */ /* 0x0001e80000100a00 */
[----:B------:R1:W-:Y:S04]  /*29e0*/  STL.64 [R1+0x2d0], R68 ;  /* 0x0002d04401007387 */ /* 0x0003e80000100a00 */
[----:B------:R2:W-:Y:S01]  /*29f0*/  STL.64 [R1+0x2c8], R66 ;  /* 0x0002c84201007387 */ /* 0x0005e20000100a00 */
[----:B0-----:R-:W-:Y:S02]  /*2a00*/  LEA R65, R11, R63, 0x1 ;  /* 0x0000003f0b417211 */ /* 0x001fe400078e08ff */
[----:B-1----:R-:W-:-:S04]  /*2a10*/  LEA R68, P2, R99, R6, 0x1 ;  /* 0x0000000663447211 */ /* 0x002fc800078408ff */
[----:B------:R-:W-:Y:S02]  /*2a20*/  LEA.HI.X.SX32 R69, R99, R2, 0x1, P2 ;  /* 0x0000000263457211 */ /* 0x000fe400010f0eff */
[C---:B--2---:R-:W-:Y:S01]  /*2a30*/  LEA R67, R11.reuse, R65, 0x1 ;  /* 0x000000410b437211 */ /* 0x044fe200078e08ff */
[----:B------:R-:W-:Y:S02]  /*2a40*/  CS2R R98, SRZ ;  /* 0x0000000000627805 */ /* 0x000fe4000001ff00 */
[----:B------:R0:W-:Y:S04]  /*2a50*/  STL.64 [R1+0x2a8], R68 ;  /* 0x0002a84401007387 */ /* 0x0001e80000100a00 */
[----:B------:R1:W-:Y:S04]  /*2a60*/  STL.64 [R1+0x2b8], R72 ;  /* 0x0002b84801007387 */ /* 0x0003e80000100a00 */
[----:B------:R2:W-:Y:S04]  /*2a70*/  STL.64 [R1+0x2b0], R70 ;  /* 0x0002b04601007387 */ /* 0x0005e80000100a00 */
[----:B------:R3:W-:Y:S01]  /*2a80*/  STL.64 [R1+0x2a0], R76 ;  /* 0x0002a04c01007387 */ /* 0x0007e20000100a00 */
[----:B0-----:R-:W-:Y:S01]  /*2a90*/  IMAD R69, R11, 0x2, R67 ;  /* 0x000000020b457824 */ /* 0x001fe200078e0243 */
[----:B-1----:R-:W-:-:S02]  /*2aa0*/  LEA R72, P2, R13, R6, 0x1 ;  /* 0x000000060d487211 */ /* 0x002fc400078408ff */
[----:B------:R0:W-:Y:S02]  /*2ab0*/  STL.64 [R1+0x298], R74 ;  /* 0x0002984a01007387 */ /* 0x0001e40000100a00 */
[----:B------:R-:W-:Y:S02]  /*2ac0*/  LEA.HI.X.SX32 R73, R13, R2, 0x1, P2 ;  /* 0x000000020d497211 */ /* 0x000fe400010f0eff */
[----:B------:R-:W-:Y:S02]  /*2ad0*/  LEA R4, P2, R17, R6, 0x1 ;  /* 0x0000000611047211 */ /* 0x000fe400078408ff */
[----:B--2---:R-:W-:Y:S01]  /*2ae0*/  LEA R71, R11, R69, 0x1 ;  /* 0x000000450b477211 */ /* 0x004fe200078e08ff */
[----:B------:R1:W-:Y:S01]  /*2af0*/  STL.64 [R1+0x290], R72 ;  /* 0x0002904801007387 */ /* 0x0003e20000100a00 */
[----:B------:R-:W-:Y:S01]  /*2b00*/  LEA.HI.X.SX32 R5, R17, R2, 0x1, P2 ;  /* 0x0000000211057211 */ /* 0x000fe200010f0eff */
[----:B---3--:R-:W-:Y:S01]  /*2b10*/  CS2R R76, SRZ ;  /* 0x00000000004c7805 */ /* 0x008fe2000001ff00 */
[----:B------:R-:W-:-:S02]  /*2b20*/  LEA R3, R11, R71, 0x1 ;  /* 0x000000470b037211 */ /* 0x000fc400078e08ff */
[----:B0-----:R-:W-:-:S03]  /*2b30*/  LEA R74, P0, R101, R6, 0x1 ;  /* 0x00000006654a7211 */ /* 0x001fc600078008ff */
[----:B------:R-:W-:Y:S01]  /*2b40*/  IMAD R13, R11, 0x2, R3 ;  /* 0x000000020b0d7824 */ /* 0x000fe200078e0203 */
[----:B------:R-:W-:Y:S02]  /*2b50*/  LEA.HI.X.SX32 R75, R101, R2, 0x1, P0 ;  /* 0x00000002654b7211 */ /* 0x000fe400000f0eff */
[----:B------:R-:W-:Y:S01]  /*2b60*/  CS2R R100, SRZ ;  /* 0x0000000000647805 */ /* 0x000fe2000001ff00 */
[C---:B-1----:R-:W-:Y:S02]  /*2b70*/  LEA R72, P1, R15.reuse, R6, 0x1 ;  /* 0x000000060f487211 */ /* 0x042fe400078208ff */
[----:B------:R0:W-:Y:S02]  /*2b80*/  STL.64 [R1+0x288], R74 ;  /* 0x0002884a01007387 */ /* 0x0001e40000100a00 */
[----:B------:R-:W-:Y:S02]  /*2b90*/  LEA.HI.X.SX32 R73, R15, R2, 0x1, P1 ;  /* 0x000000020f497211 */ /* 0x000fe400008f0eff */
[----:B------:R-:W-:-:S03]  /*2ba0*/  LEA R15, R11, R13, 0x1 ;  /* 0x0000000d0b0f7211 */ /* 0x000fc600078e08ff */
[----:B------:R1:W-:Y:S01]  /*2bb0*/  STL.64 [R1+0x280], R72 ;  /* 0x0002804801007387 */ /* 0x0003e20000100a00 */
[----:B------:R-:W-:-:S03]  /*2bc0*/  LEA R17, R11, R15, 0x1 ;  /* 0x0000000f0b117211 */ /* 0x000fc600078e08ff */
[----:B------:R2:W-:Y:S01]  /*2bd0*/  STL.64 [R1+0x278], R4 ;  /* 0x0002780401007387 */ /* 0x0005e20000100a00 */
[----:B0-----:R-:W-:-:S04]  /*2be0*/  LEA R74, P0, R21, R6, 0x1 ;  /* 0x00000006154a7211 */ /* 0x001fc800078008ff */
[----:B------:R-:W-:Y:S01]  /*2bf0*/  LEA.HI.X.SX32 R75, R21, R2, 0x1, P0 ;  /* 0x00000002154b7211 */ /* 0x000fe200000f0eff */
[----:B------:R-:W-:Y:S01]  /*2c00*/  IMAD R21, R11, 0x2, R17 ;  /* 0x000000020b157824 */ /* 0x000fe200078e0211 */
[----:B-1----:R-:W-:-:S03]  /*2c10*/  LEA R72, P1, R23, R6, 0x1 ;  /* 0x0000000617487211 */ /* 0x002fc600078208ff */
[----:B------:R0:W-:Y:S01]  /*2c20*/  STL.64 [R1+0x270], R74 ;  /* 0x0002704a01007387 */ /* 0x0001e20000100a00 */
[----:B--2---:R-:W-:Y:S02]  /*2c30*/  LEA R4, P2, R25, R6, 0x1 ;  /* 0x0000000619047211 */ /* 0x004fe400078408ff */
[-C--:B------:R-:W-:Y:S02]  /*2c40*/  LEA.HI.X.SX32 R73, R23, R2.reuse, 0x1, P1 ;  /* 0x0000000217497211 */ /* 0x080fe400008f0eff */
[----:B------:R-:W-:Y:S02]  /*2c50*/  LEA.HI.X.SX32 R5, R25, R2, 0x1, P2 ;  /* 0x0000000219057211 */ /* 0x000fe400010f0eff */
[----:B------:R-:W-:Y:S01]  /*2c60*/  LEA R23, R11, R21, 0x1 ;  /* 0x000000150b177211 */ /* 0x000fe200078e08ff */
[----:B------:R1:W-:Y:S01]  /*2c70*/  STL.64 [R1+0x268], R72 ;  /* 0x0002684801007387 */ /* 0x0003e20000100a00 */
[----:B0-----:R-:W-:-:S03]  /*2c80*/  LEA R74, P0, R27, R6, 0x1 ;  /* 0x000000061b4a7211 */ /* 0x001fc600078008ff */
[----:B------:R0:W-:Y:S01]  /*2c90*/  STL.64 [R1+0x260], R4 ;  /* 0x0002600401007387 */ /* 0x0001e20000100a00 */
[----:B------:R-:W-:Y:S02]  /*2ca0*/  LEA R25, R11, R23, 0x1 ;  /* 0x000000170b197211 */ /* 0x000fe400078e08ff */
[----:B------:R-:W-:Y:S02]  /*2cb0*/  LEA.HI.X.SX32 R75, R27, R2, 0x1, P0 ;  /* 0x000000021b4b7211 */ /* 0x000fe400000f0eff */
[-C--:B------:R-:W-:Y:S02]  /*2cc0*/  LEA R28, P0, R33, R6.reuse, 0x1 ;  /* 0x00000006211c7211 */ /* 0x080fe400078008ff */
[-C--:B-1----:R-:W-:Y:S01]  /*2cd0*/  LEA R72, P1, R29, R6.reuse, 0x1 ;  /* 0x000000061d487211 */ /* 0x082fe200078208ff */
[----:B------:R1:W-:Y:S01]  /*2ce0*/  STL.64 [R1+0x258], R74 ;  /* 0x0002584a01007387 */ /* 0x0003e20000100a00 */
[----:B0-----:R-:W-:Y:S02]  /*2cf0*/  LEA R4, P2, R31, R6, 0x1 ;  /* 0x000000061f047211 */ /* 0x001fe400078408ff */
[----:B------:R-:W-:-:S02]  /*2d00*/  LEA.HI.X.SX32 R73, R29, R2, 0x1, P1 ;  /* 0x000000021d497211 */ /* 0x000fc400008f0eff */
[----:B------:R-:W-:Y:S02]  /*2d10*/  LEA.HI.X.SX32 R5, R31, R2, 0x1, P2 ;  /* 0x000000021f057211 */ /* 0x000fe400010f0eff */
[----:B------:R-:W-:Y:S01]  /*2d20*/  LEA R26, P1, R35, R6, 0x1 ;  /* 0x00000006231a7211 */ /* 0x000fe200078208ff */
[----:B------:R0:W-:Y:S01]  /*2d30*/  STL.64 [R1+0x250], R72 ;  /* 0x0002504801007387 */ /* 0x0001e20000100a00 */
[-C--:B------:R-:W-:Y:S01]  /*2d40*/  LEA.HI.X.SX32 R29, R33, R2.reuse, 0x1, P0 ;  /* 0x00000002211d7211 */ /* 0x080fe200000f0eff */
[----:B-1----:R-:W-:Y:S01]  /*2d50*/  CS2R R74, SRZ ;  /* 0x00000000004a7805 */ /* 0x002fe2000001ff00 */
[----:B------:R-:W-:Y:S01]  /*2d60*/  LEA.HI.X.SX32 R27, R35, R2, 0x1, P1 ;  /* 0x00000002231b7211 */ /* 0x000fe200008f0eff */
[----:B------:R1:W-:Y:S04]  /*2d70*/  STL.64 [R1+0x248], R4 ;  /* 0x0002480401007387 */ /* 0x0003e80000100a00 */
[----:B------:R2:W-:Y:S04]  /*2d80*/  STL.64 [R1+0x240], R28 ;  /* 0x0002401c01007387 */ /* 0x0005e80000100a00 */
[----:B------:R3:W-:Y:S01]  /*2d90*/  STL.64 [R1+0x238], R26 ;  /* 0x0002381a01007387 */ /* 0x0007e20000100a00 */
[----:B0-----:R-:W-:Y:S01]  /*2da0*/  IMAD R73, R11, 0x2, R25 ;  /* 0x000000020b497824 */ /* 0x001fe200078e0219 */
[----:B-1----:R-:W-:-:S04]  /*2db0*/  LEA R4, P2, R37, R6, 0x1 ;  /* 0x0000000625047211 */ /* 0x002fc800078408ff */
[----:B------:R-:W-:Y:S02]  /*2dc0*/  LEA R33, R11, R73, 0x1 ;  /* 0x000000490b217211 */ /* 0x000fe400078e08ff */
[----:B------:R-:W-:Y:S02]  /*2dd0*/  LEA.HI.X.SX32 R5, R37, R2, 0x1, P2 ;  /* 0x0000000225057211 */ /* 0x000fe400010f0eff */
[-C--:B--2---:R-:W-:Y:S02]  /*2de0*/  LEA R28, P0, R39, R6.reuse, 0x1 ;  /* 0x00000006271c7211 */ /* 0x084fe400078008ff */
[----:B---3--:R-:W-:Y:S01]  /*2df0*/  LEA R26, P1, R41, R6, 0x1 ;  /* 0x00000006291a7211 */ /* 0x008fe200078208ff */
[----:B------:R0:W-:Y:S01]  /*2e00*/  STL.64 [R1+0x230], R4 ;  /* 0x0002300401007387 */ /* 0x0001e20000100a00 */
[-C--:B------:R-:W-:Y:S02]  /*2e10*/  LEA.HI.X.SX32 R29, R39, R2.reuse, 0x1, P0 ;  /* 0x00000002271d7211 */ /* 0x080fe400000f0eff */
[----:B------:R-:W-:-:S02]  /*2e20*/  LEA.HI.X.SX32 R27, R41, R2, 0x1, P1 ;  /* 0x00000002291b7211 */ /* 0x000fc400008f0eff */
[C---:B------:R-:W-:Y:S01]  /*2e30*/  LEA R35, R11.reuse, R33, 0x1 ;  /* 0x000000210b237211 */ /* 0x040fe200078e08ff */
[----:B------:R1:W-:Y:S04]  /*2e40*/  STL.64 [R1+0x228], R28 ;  /* 0x0002281c01007387 */ /* 0x0003e80000100a00 */
[----:B------:R2:W-:Y:S01]  /*2e50*/  STL.64 [R1+0x220], R26 ;  /* 0x0002201a01007387 */ /* 0x0005e20000100a00 */
[----:B------:R-:W-:Y:S01]  /*2e60*/  IMAD R37, R11, 0x2, R35 ;  /* 0x000000020b257824 */ /* 0x000fe200078e0223 */
[----:B0-----:R-:W-:-:S04]  /*2e70*/  LEA R4, P2, R43, R6, 0x1 ;  /* 0x000000062b047211 */ /* 0x001fc800078408ff */
[----:B------:R-:W-:Y:S02]  /*2e80*/  LEA.HI.X.SX32 R5, R43, R2, 0x1, P2 ;  /* 0x000000022b057211 */ /* 0x000fe400010f0eff */
[-C--:B-1----:R-:W-:Y:S02]  /*2e90*/  LEA R28, P0, R45, R6.reuse, 0x1 ;  /* 0x000000062d1c7211 */ /* 0x082fe400078008ff */
[----:B------:R-:W-:Y:S01]  /*2ea0*/  LEA R39, R11, R37, 0x1 ;  /* 0x000000250b277211 */ /* 0x000fe200078e08ff */
[----:B------:R0:W-:Y:S01]  /*2eb0*/  STL.64 [R1+0x218], R4 ;  /* 0x0002180401007387 */ /* 0x0001e20000100a00 */
[----:B--2---:R-:W-:Y:S02]  /*2ec0*/  LEA R26, P1, R47, R6, 0x1 ;  /* 0x000000062f1a7211 */ /* 0x004fe400078208ff */
[-C--:B------:R-:W-:Y:S02]  /*2ed0*/  LEA.HI.X.SX32 R29, R45, R2.reuse, 0x1, P0 ;  /* 0x000000022d1d7211 */ /* 0x080fe400000f0eff */
[----:B------:R-:W-:-:S02]  /*2ee0*/  LEA.HI.X.SX32 R27, R47, R2, 0x1, P1 ;  /* 0x000000022f1b7211 */ /* 0x000fc400008f0eff */
[----:B------:R-:W-:Y:S01]  /*2ef0*/  LEA R41, R11, R39, 0x1 ;  /* 0x000000270b297211 */ /* 0x000fe200078e08ff */
[----:B------:R1:W-:Y:S01]  /*2f00*/  STL.64 [R1+0x210], R28 ;  /* 0x0002101c01007387 */ /* 0x0003e20000100a00 */
[----:B0-----:R-:W-:-:S03]  /*2f10*/  LEA R4, P2, R49, R6, 0x1 ;  /* 0x0000000631047211 */ /* 0x001fc600078408ff */
[----:B------:R0:W-:Y:S01]  /*2f20*/  STL.64 [R1+0x208], R26 ;  /* 0x0002081a01007387 */ /* 0x0001e20000100a00 */
[----:B------:R-:W-:Y:S01]  /*2f30*/  IMAD R43, R11, 0x2, R41 ;  /* 0x000000020b2b7824 */ /* 0x000fe200078e0229 */
[----:B------:R-:W-:-:S04]  /*2f40*/  LEA.HI.X.SX32 R5, R49, R2, 0x1, P2 ;  /* 0x0000000231057211 */ /* 0x000fc800010f0eff */
[----:B------:R-:W-:Y:S02]  /*2f50*/  LEA R45, R11, R43, 0x1 ;  /* 0x0000002b0b2d7211 */ /* 0x000fe400078e08ff */
[-C--:B-1----:R-:W-:Y:S01]  /*2f60*/  LEA R28, P0, R51, R6.reuse, 0x1 ;  /* 0x00000006331c7211 */ /* 0x082fe200078008ff */
[----:B------:R1:W-:Y:S01]  /*2f70*/  STL.64 [R1+0x200], R4 ;  /* 0x0002000401007387 */ /* 0x0003e20000100a00 */
[----:B------:R-:W-:Y:S02]  /*2f80*/  LEA R47, R11, R45, 0x1 ;  /* 0x0000002d0b2f7211 */ /* 0x000fe400078e08ff */
[----:B0-----:R-:W-:Y:S02]  /*2f90*/  LEA R26, P1, R53, R6, 0x1 ;  /* 0x00000006351a7211 */ /* 0x001fe400078208ff */
[-C--:B------:R-:W-:Y:S01]  /*2fa0*/  LEA.HI.X.SX32 R29, R51, R2.reuse, 0x1, P0 ;  /* 0x00000002331d7211 */ /* 0x080fe200000f0eff */
[----:B------:R-:W-:Y:S01]  /*2fb0*/  IMAD R49, R11, 0x2, R47 ;  /* 0x000000020b317824 */ /* 0x000fe200078e022f */
[----:B------:R-:W-:-:S03]  /*2fc0*/  LEA.HI.X.SX32 R27, R53, R2, 0x1, P1 ;  /* 0x00000002351b7211 */ /* 0x000fc600008f0eff */
[----:B------:R0:W-:Y:S01]  /*2fd0*/  STL.64 [R1+0x1f8], R28 ;  /* 0x0001f81c01007387 */ /* 0x0001e20000100a00 */
[----:B------:R-:W-:Y:S02]  /*2fe0*/  LEA R51, R11, R49, 0x1 ;  /* 0x000000310b337211 */ /* 0x000fe400078e08ff */
[----:B-1----:R-:W-:Y:S01]  /*2ff0*/  LEA R4, P2, R55, R6, 0x1 ;  /* 0x0000000637047211 */ /* 0x002fe200078408ff */
[----:B------:R1:W-:Y:S01]  /*3000*/  STL.64 [R1+0x1f0], R26 ;  /* 0x0001f01a01007387 */ /* 0x0003e20000100a00 */
[----:B------:R-:W-:Y:S02]  /*3010*/  LEA R53, R11, R51, 0x1 ;  /* 0x000000330b357211 */ /* 0x000fe400078e08ff */
[----:B------:R-:W-:Y:S02]  /*3020*/  LEA.HI.X.SX32 R5, R55, R2, 0x1, P2 ;  /* 0x0000000237057211 */ /* 0x000fe400010f0eff */
[----:B0-----:R-:W-:-:S03]  /*3030*/  LEA R28, P0, R57, R6, 0x1 ;  /* 0x00000006391c7211 */ /* 0x001fc600078008ff */
[----:B------:R0:W-:Y:S01]  /*3040*/  STL.64 [R1+0x1e8], R4 ;  /* 0x0001e80401007387 */ /* 0x0001e20000100a00 */
[----:B-1----:R-:W-:Y:S02]  /*3050*/  LEA R26, P1, R59, R6, 0x1 ;  /* 0x000000063b1a7211 */ /* 0x002fe400078208ff */
[-C--:B------:R-:W-:Y:S02]  /*3060*/  LEA.HI.X.SX32 R29, R57, R2.reuse, 0x1, P0 ;  /* 0x00000002391d7211 */ /* 0x080fe400000f0eff */
[----:B------:R-:W-:Y:S02]  /*3070*/  LEA.HI.X.SX32 R27, R59, R2, 0x1, P1 ;  /* 0x000000023b1b7211 */ /* 0x000fe400008f0eff */
[----:B------:R-:W-:Y:S01]  /*3080*/  CS2R R58, SRZ ;  /* 0x00000000003a7805 */ /* 0x000fe2000001ff00 */
[----:B------:R1:W-:Y:S01]  /*3090*/  STL.64 [R1+0x1e0], R28 ;  /* 0x0001e01c01007387 */ /* 0x0003e20000100a00 */
[----:B0-----:R-:W-:-:S03]  /*30a0*/  LEA R4, P2, R61, R6, 0x1 ;  /* 0x000000063d047211 */ /* 0x001fc600078408ff */
[----:B------:R0:W-:Y:S01]  /*30b0*/  STL.64 [R1+0x1d8], R26 ;  /* 0x0001d81a01007387 */ /* 0x0001e20000100a00 */
[----:B------:R-:W-:Y:S02]  /*30c0*/  LEA.HI.X.SX32 R5, R61, R2, 0x1, P2 ;  /* 0x000000023d057211 */ /* 0x000fe400010f0eff */
[----:B------:R-:W-:-:S03]  /*30d0*/  CS2R R60, SRZ ;  /* 0x00000000003c7805 */ /* 0x000fc6000001ff00 */
[----:B------:R2:W-:Y:S01]  /*30e0*/  STL.64 [R1+0x1d0], R4 ;  /* 0x0001d00401007387 */ /* 0x0005e20000100a00 */
[-C--:B-1----:R-:W-:Y:S02]  /*30f0*/  LEA R28, P0, R63, R6.reuse, 0x1 ;  /* 0x000000063f1c7211 */ /* 0x082fe400078008ff */
[----:B0-----:R-:W-:Y:S02]  /*3100*/  LEA R26, P1, R65, R6, 0x1 ;  /* 0x00000006411a7211 */ /* 0x001fe400078208ff */
[-C--:B------:R-:W-:Y:S02]  /*3110*/  LEA.HI.X.SX32 R29, R63, R2.reuse, 0x1, P0 ;  /* 0x000000023f1d7211 */ /* 0x080fe400000f0eff */
[----:B------:R-:W-:Y:S01]  /*3120*/  LEA.HI.X.SX32 R27, R65, R2, 0x1, P1 ;  /* 0x00000002411b7211 */ /* 0x000fe200008f0eff */
[----:B------:R-:W-:Y:S01]  /*3130*/  CS2R R62, SRZ ;  /* 0x00000000003e7805 */ /* 0x000fe2000001ff00 */
[-C--:B------:R-:W-:Y:S01]  /*3140*/  LEA R30, P0, R69, R6.reuse, 0x1 ;  /* 0x00000006451e7211 */ /* 0x080fe200078008ff */
[----:B------:R0:W-:Y:S01]  /*3150*/  STL.64 [R1+0x1c8], R28 ;  /* 0x0001c81c01007387 */ /* 0x0001e20000100a00 */
[----:B--2---:R-:W-:Y:S01]  /*3160*/  LEA R4, P2, R67, R6, 0x1 ;  /* 0x0000000643047211 */ /* 0x004fe200078408ff */
[----:B------:R-:W-:Y:S01]  /*3170*/  CS2R R64, SRZ ;  /* 0x0000000000407805 */ /* 0x000fe2000001ff00 */
[-C--:B------:R-:W-:Y:S01]  /*3180*/  LEA.HI.X.SX32 R31, R69, R2.reuse, 0x1, P0 ;  /* 0x00000002451f7211 */ /* 0x080fe200000f0eff */
[----:B------:R1:W-:Y:S01]  /*3190*/  STL.64 [R1+0x1c0], R26 ;  /* 0x0001c01a01007387 */ /* 0x0003e20000100a00 */
[----:B------:R-:W-:Y:S01]  /*31a0*/  LEA.HI.X.SX32 R5, R67, R2, 0x1, P2 ;  /* 0x0000000243057211 */ /* 0x000fe200010f0eff */
[----:B------:R-:W-:Y:S01]  /*31b0*/  CS2R R68, SRZ ;  /* 0x0000000000447805 */ /* 0x000fe2000001ff00 */
[----:B------:R-:W-:-:S03]  /*31c0*/  CS2R R66, SRZ ;  /* 0x0000000000427805 */ /* 0x000fc6000001ff00 */
[----:B------:R2:W-:Y:S01]  /*31d0*/  STL.64 [R1+0x1b8], R4 ;  /* 0x0001b80401007387 */ /* 0x0005e20000100a00 */
[----:B0-----:R-:W-:-:S03]  /*31e0*/  LEA R28, P1, R71, R6, 0x1 ;  /* 0x00000006471c7211 */ /* 0x001fc600078208ff */
[----:B------:R0:W-:Y:S01]  /*31f0*/  STL.64 [R1+0x1b0], R30 ;  /* 0x0001b01e01007387 */ /* 0x0001e20000100a00 */
[----:B-1----:R-:W-:Y:S02]  /*3200*/  LEA R26, P2, R3, R6, 0x1 ;  /* 0x00000006031a7211 */ /* 0x002fe400078408ff */
[-C--:B------:R-:W-:Y:S02]  /*3210*/  LEA.HI.X.SX32 R29, R71, R2.reuse, 0x1, P1 ;  /* 0x00000002471d7211 */ /* 0x080fe400008f0eff */
[----:B------:R-:W-:Y:S01]  /*3220*/  LEA.HI.X.SX32 R27, R3, R2, 0x1, P2 ;  /* 0x00000002031b7211 */ /* 0x000fe200010f0eff */
[----:B------:R-:W-:Y:S01]  /*3230*/  CS2R R70, SRZ ;  /* 0x0000000000467805 */ /* 0x000fe2000001ff00 */
[----:B--2---:R-:W-:Y:S01]  /*3240*/  IMAD R5, R11, 0x2, R53 ;  /* 0x000000020b057824 */ /* 0x004fe200078e0235 */
[----:B------:R1:W-:Y:S01]  /*3250*/  STL.64 [R1+0x1a8], R28 ;  /* 0x0001a81c01007387 */ /* 0x0003e20000100a00 */
[----:B0-----:R-:W-:-:S03]  /*3260*/  LEA R30, P0, R13, R6, 0x1 ;  /* 0x000000060d1e7211 */ /* 0x001fc600078008ff */
[----:B------:R0:W-:Y:S01]  /*3270*/  STL.64 [R1+0x1a0], R26 ;  /* 0x0001a01a01007387 */ /* 0x0001e20000100a00 */
[----:B------:R-:W-:Y:S02]  /*3280*/  LEA R55, R11, R5, 0x1 ;  /* 0x000000050b377211 */ /* 0x000fe400078e08ff */
[----:B------:R-:W-:Y:S02]  /*3290*/  LEA.HI.X.SX32 R31, R13, R2, 0x1, P0 ;  /* 0x000000020d1f7211 */ /* 0x000fe400000f0eff */
[----:B------:R-:W-:Y:S02]  /*32a0*/  LEA R57, R11, R55, 0x1 ;  /* 0x000000370b397211 */ /* 0x000fe400078e08ff */
[-C--:B-1----:R-:W-:Y:S02]  /*32b0*/  LEA R28, P1, R15, R6.reuse, 0x1 ;  /* 0x000000060f1c7211 */ /* 0x082fe400078208ff */
[----:B0-----:R-:W-:Y:S02]  /*32c0*/  LEA R26, P2, R17, R6, 0x1 ;  /* 0x00000006111a7211 */ /* 0x001fe400078408ff */
[----:B------:R-:W-:-:S02]  /*32d0*/  LEA.HI.X.SX32 R29, R15, R2, 0x1, P1 ;  /* 0x000000020f1d7211 */ /* 0x000fc400008f0eff */
[----:B------:R-:W-:Y:S02]  /*32e0*/  LEA.HI.X.SX32 R27, R17, R2, 0x1, P2 ;  /* 0x00000002111b7211 */ /* 0x000fe400010f0eff */
[-C--:B------:R-:W-:Y:S02]  /*32f0*/  LEA R14, P1, R23, R6.reuse, 0x1 ;  /* 0x00000006170e7211 */ /* 0x080fe400078208ff */
[----:B------:R-:W-:Y:S01]  /*3300*/  LEA R12, P2, R25, R6, 0x1 ;  /* 0x00000006190c7211 */ /* 0x000fe200078408ff */
[----:B------:R0:W-:Y:S01]  /*3310*/  STL.64 [R1+0x188], R26 ;  /* 0x0001881a01007387 */ /* 0x0001e20000100a00 */
[----:B------:R-:W-:Y:S02]  /*3320*/  LEA.HI.X.SX32 R15, R23, R2, 0x1, P1 ;  /* 0x00000002170f7211 */ /* 0x000fe400008f0eff */
[----:B------:R-:W-:Y:S01]  /*3330*/  LEA R16, P1, R33, R6, 0x1 ;  /* 0x0000000621107211 */ /* 0x000fe200078208ff */
[----:B------:R1:W-:Y:S01]  /*3340*/  STL.64 [R1+0x198], R30 ;  /* 0x0001981e01007387 */ /* 0x0003e20000100a00 */
[----:B------:R-:W-:-:S02]  /*3350*/  LEA.HI.X.SX32 R13, R25, R2, 0x1, P2 ;  /* 0x00000002190d7211 */ /* 0x000fc400010f0eff */
[----:B------:R-:W-:Y:S01]  /*3360*/  LEA.HI.X.SX32 R17, R33, R2, 0x1, P1 ;  /* 0x0000000221117211 */ /* 0x000fe200008f0eff */
[----:B------:R2:W-:Y:S01]  /*3370*/  STL.64 [R1+0x190], R28 ;  /* 0x0001901c01007387 */ /* 0x0005e20000100a00 */
[----:B0-----:R-:W-:Y:S01]  /*3380*/  IMAD R27, R11, 0x2, R57 ;  /* 0x000000020b1b7824 */ /* 0x001fe200078e0239 */
[----:B-1----:R-:W-:-:S04]  /*3390*/  LEA R30, P0, R21, R6, 0x1 ;  /* 0x00000006151e7211 */ /* 0x002fc800078008ff */
[----:B------:R-:W-:Y:S02]  /*33a0*/  LEA.HI.X.SX32 R31, R21, R2, 0x1, P0 ;  /* 0x00000002151f7211 */ /* 0x000fe400000f0eff */
[----:B------:R-:W-:Y:S02]  /*33b0*/  LEA R20, P0, R73, R6, 0x1 ;  /* 0x0000000649147211 */ /* 0x000fe400078008ff */
[----:B--2---:R-:W-:Y:S01]  /*33c0*/  LEA R29, R11, R27, 0x1 ;  /* 0x0000001b0b1d7211 */ /* 0x004fe200078e08ff */
[----:B------:R0:W-:Y:S01]  /*33d0*/  STL.64 [R1+0x180], R30 ;  /* 0x0001801e01007387 */ /* 0x0001e20000100a00 */
[----:B------:R-:W-:Y:S02]  /*33e0*/  LEA.HI.X.SX32 R21, R73, R2, 0x1, P0 ;  /* 0x0000000249157211 */ /* 0x000fe400000f0eff */
[----:B------:R-:W-:Y:S01]  /*33f0*/  LEA R32, P0, R37, R6, 0x1 ;  /* 0x0000000625207211 */ /* 0x000fe200078008ff */
[----:B------:R1:W-:Y:S01]  /*3400*/  STL.64 [R1+0x178], R14 ;  /* 0x0001780e01007387 */ /* 0x0003e20000100a00 */
[----:B------:R-:W-:-:S02]  /*3410*/  CS2R R72, SRZ ;  /* 0x0000000000487805 */ /* 0x000fc4000001ff00 */
[----:B------:R-:W-:Y:S01]  /*3420*/  LEA.HI.X.SX32 R33, R37, R2, 0x1, P0 ;  /* 0x0000000225217211 */ /* 0x000fe200000f0eff */
[----:B------:R2:W-:Y:S01]  /*3430*/  STL.64 [R1+0x170], R12 ;  /* 0x0001700c01007387 */ /* 0x0005e20000100a00 */
[-C--:B------:R-:W-:Y:S02]  /*3440*/  LEA R34, P0, R43, R6.reuse, 0x1 ;  /* 0x000000062b227211 */ /* 0x080fe400078008ff */
[----:B0-----:R-:W-:Y:S01]  /*3450*/  LEA R31, R11, R29, 0x1 ;  /* 0x0000001d0b1f7211 */ /* 0x001fe200078e08ff */
[----:B------:R0:W-:Y:S01]  /*3460*/  STL.64 [R1+0x160], R16 ;  /* 0x0001601001007387 */ /* 0x0001e20000100a00 */
[----:B-1----:R-:W-:-:S03]  /*3470*/  LEA R14, P2, R35, R6, 0x1 ;  /* 0x00000006230e7211 */ /* 0x002fc600078408ff */
[----:B------:R1:W-:Y:S01]  /*3480*/  STL.64 [R1+0x168], R20 ;  /* 0x0001681401007387 */ /* 0x0003e20000100a00 */
[-C--:B------:R-:W-:Y:S01]  /*3490*/  LEA.HI.X.SX32 R15, R35, R2.reuse, 0x1, P2 ;  /* 0x00000002230f7211 */ /* 0x080fe200010f0eff */
[----:B--2---:R-:W-:Y:S01]  /*34a0*/  IMAD R13, R11, 0x2, R31 ;  /* 0x000000020b0d7824 */ /* 0x004fe200078e021f */
[----:B------:R-:W-:-:S03]  /*34b0*/  LEA.HI.X.SX32 R35, R43, R2, 0x1, P0 ;  /* 0x000000022b237211 */ /* 0x000fc600000f0eff */
[----:B------:R2:W-:Y:S01]  /*34c0*/  STL.64 [R1+0x158], R14 ;  /* 0x0001580e01007387 */ /* 0x0005e20000100a00 */
[----:B0-----:R-:W-:Y:S02]  /*34d0*/  LEA R17, R11, R13, 0x1 ;  /* 0x0000000d0b117211 */ /* 0x001fe400078e08ff */
[----:B-1----:R-:W-:Y:S01]  /*34e0*/  LEA R20, P1, R39, R6, 0x1 ;  /* 0x0000000627147211 */ /* 0x002fe200078208ff */
[----:B------:R0:W-:Y:S01]  /*34f0*/  STL.64 [R1+0x150], R32 ;  /* 0x0001502001007387 */ /* 0x0001e20000100a00 */
[----:B------:R-:W-:Y:S02]  /*3500*/  LEA R25, R11, R17, 0x1 ;  /* 0x000000110b197211 */ /* 0x000fe400078e08ff */
[----:B------:R-:W-:-:S03]  /*3510*/  LEA.HI.X.SX32 R21, R39, R2, 0x1, P1 ;  /* 0x0000000227157211 */ /* 0x000fc600008f0eff */
[----:B------:R-:W-:Y:S01]  /*3520*/  IMAD R3, R11, 0x2, R25 ;  /* 0x000000020b037824 */ /* 0x000fe200078e0219 */
[C---:B--2---:R-:W-:Y:S01]  /*3530*/  LEA R14, P2, R41.reuse, R6, 0x1 ;  /* 0x00000006290e7211 */ /* 0x044fe200078408ff */
[----:B------:R1:W-:Y:S03]  /*3540*/  STL.64 [R1+0x148], R20 ;  /* 0x0001481401007387 */ /* 0x0003e60000100a00 */
[----:B------:R-:W-:Y:S02]  /*3550*/  LEA.HI.X.SX32 R15, R41, R2, 0x1, P2 ;  /* 0x00000002290f7211 */ /* 0x000fe400010f0eff */
[----:B0-----:R-:W-:-:S03]  /*3560*/  LEA R32, P1, R45, R6, 0x1 ;  /* 0x000000062d207211 */ /* 0x001fc600078208ff */
[----:B------:R0:W-:Y:S01]  /*3570*/  STL.64 [R1+0x140], R14 ;  /* 0x0001400e01007387 */ /* 0x0001e20000100a00 */
[----:B------:R-:W-:-:S03]  /*3580*/  LEA.HI.X.SX32 R33, R45, R2, 0x1, P1 ;  /* 0x000000022d217211 */ /* 0x000fc600008f0eff */
[----:B------:R2:W-:Y:S01]  /*3590*/  STL.64 [R1+0x138], R34 ;  /* 0x0001382201007387 */ /* 0x0005e20000100a00 */
[----:B-1----:R-:W-:-:S03]  /*35a0*/  LEA R21, R11, R3, 0x1 ;  /* 0x000000030b157211 */ /* 0x002fc600078e08ff */
[----:B------:R1:W-:Y:S01]  /*35b0*/  STL.64 [R1+0x130], R32 ;  /* 0x0001302001007387 */ /* 0x0003e20000100a00 */
[----:B------:R-:W-:Y:S02]  /*35c0*/  LEA R23, R11, R21, 0x1 ;  /* 0x000000150b177211 */ /* 0x000fe400078e08ff */
[----:B0-----:R-:W-:-:S03]  /*35d0*/  LEA R14, P2, R47, R6, 0x1 ;  /* 0x000000062f0e7211 */ /* 0x001fc600078408ff */
[----:B------:R-:W-:Y:S01]  /*35e0*/  IMAD R4, R11, 0x2, R23 ;  /* 0x000000020b047824 */ /* 0x000fe200078e0217 */
[----:B------:R-:W-:Y:S02]  /*35f0*/  LEA.HI.X.SX32 R15, R47, R2, 0x1, P2 ;  /* 0x000000022f0f7211 */ /* 0x000fe400010f0eff */
[-C--:B--2---:R-:W-:Y:S02]  /*3600*/  LEA R34, P0, R49, R6.reuse, 0x1 ;  /* 0x0000000631227211 */ /* 0x084fe400078008ff */
[----:B-1----:R-:W-:Y:S01]  /*3610*/  LEA R32, P1, R51, R6, 0x1 ;  /* 0x0000000633207211 */ /* 0x002fe200078208ff */
[----:B------:R0:W-:Y:S01]  /*3620*/  STL.64 [R1+0x128], R14 ;  /* 0x0001280e01007387 */ /* 0x0001e20000100a00 */
[-C--:B------:R-:W-:Y:S02]  /*3630*/  LEA.HI.X.SX32 R35, R49, R2.reuse, 0x1, P0 ;  /* 0x0000000231237211 */ /* 0x080fe400000f0eff */
[----:B------:R-:W-:Y:S01]  /*3640*/  LEA.HI.X.SX32 R33, R51, R2, 0x1, P1 ;  /* 0x0000000233217211 */ /* 0x000fe200008f0eff */
[----:B------:R-:W-:Y:S01]  /*3650*/  CS2R R48, SRZ ;  /* 0x0000000000307805 */ /* 0x000fe2000001ff00 */
[----:B------:R-:W-:Y:S01]  /*3660*/  LEA R16, R11, R4, 0x1 ;  /* 0x000000040b107211 */ /* 0x000fe200078e08ff */
[----:B------:R1:W-:Y:S01]  /*3670*/  STL.64 [R1+0x120], R34 ;  /* 0x0001202201007387 */ /* 0x0003e20000100a00 */
[----:B------:R-:W-:-:S02]  /*3680*/  CS2R R50, SRZ ;  /* 0x0000000000327805 */ /* 0x000fc4000001ff00 */
[----:B------:R-:W-:Y:S01]  /*3690*/  LEA R20, R11, R16, 0x1 ;  /* 0x000000100b147211 */ /* 0x000fe200078e08ff */
[----:B------:R2:W-:Y:S01]  /*36a0*/  STL.64 [R1+0x118], R32 ;  /* 0x0001182001007387 */ /* 0x0005e20000100a00 */
[----:B0-----:R-:W-:-:S04]  /*36b0*/  LEA R14, P2, R53, R6, 0x1 ;  /* 0x00000006350e7211 */ /* 0x001fc800078408ff */
[----:B------:R-:W-:Y:S02]  /*36c0*/  LEA.HI.X.SX32 R15, R53, R2, 0x1, P2 ;  /* 0x00000002350f7211 */ /* 0x000fe400010f0eff */
[-C--:B-1----:R-:W-:Y:S01]  /*36d0*/  LEA R34, P0, R5, R6.reuse, 0x1 ;  /* 0x0000000605227211 */ /* 0x082fe200078008ff */
[----:B------:R-:W-:Y:S02]  /*36e0*/  CS2R R52, SRZ ;  /* 0x0000000000347805 */ /* 0x000fe4000001ff00 */
[----:B------:R0:W-:Y:S01]  /*36f0*/  STL.64 [R1+0x110], R14 ;  /* 0x0001100e01007387 */ /* 0x0001e20000100a00 */
[----:B--2---:R-:W-:Y:S02]  /*3700*/  LEA R32, P1, R55, R6, 0x1 ;  /* 0x0000000637207211 */ /* 0x004fe400078208ff */
[-C--:B------:R-:W-:Y:S01]  /*3710*/  LEA.HI.X.SX32 R35, R5, R2.reuse, 0x1, P0 ;  /* 0x0000000205237211 */ /* 0x080fe200000f0eff */
[----:B------:R-:W-:Y:S01]  /*3720*/  IMAD R5, R11, 0x2, R20 ;  /* 0x000000020b057824 */ /* 0x000fe200078e0214 */
[----:B------:R-:W-:-:S02]  /*3730*/  LEA.HI.X.SX32 R33, R55, R2, 0x1, P1 ;  /* 0x0000000237217211 */ /* 0x000fc400008f0eff */
[C---:B------:R-:W-:Y:S01]  /*3740*/  LEA R36, P0, R27.reuse, R6, 0x1 ;  /* 0x000000061b247211 */ /* 0x040fe200078008ff */
[----:B------:R1:W-:Y:S01]  /*3750*/  STL.64 [R1+0x108], R34 ;  /* 0x0001082201007387 */ /* 0x0003e20000100a00 */
[----:B------:R-:W-:Y:S02]  /*3760*/  CS2R R54, SRZ ;  /* 0x0000000000367805 */ /* 0x000fe4000001ff00 */
[----:B------:R-:W-:Y:S01]  /*3770*/  LEA.HI.X.SX32 R37, R27, R2, 0x1, P0 ;  /* 0x000000021b257211 */ /* 0x000fe200000f0eff */
[----:B------:R2:W-:Y:S01]  /*3780*/  STL.64 [R1+0x100], R32 ;  /* 0x0001002001007387 */ /* 0x0005e20000100a00 */
[----:B0-----:R-:W-:-:S04]  /*3790*/  LEA R14, P2, R57, R6, 0x1 ;  /* 0x00000006390e7211 */ /* 0x001fc800078408ff */
[----:B------:R-:W-:Y:S02]  /*37a0*/  LEA.HI.X.SX32 R15, R57, R2, 0x1, P2 ;  /* 0x00000002390f7211 */ /* 0x000fe400010f0eff */
[----:B------:R-:W-:Y:S01]  /*37b0*/  CS2R R56, SRZ ;  /* 0x0000000000387805 */ /* 0x000fe2000001ff00 */
[-C--:B-1----:R-:W-:Y:S02]  /*37c0*/  LEA R34, P1, R29, R6.reuse, 0x1 ;  /* 0x000000061d227211 */ /* 0x082fe400078208ff */
[----:B------:R0:W-:Y:S01]  /*37d0*/  STL.64 [R1+0xf8], R14 ;  /* 0x0000f80e01007387 */ /* 0x0001e20000100a00 */
[----:B--2---:R-:W-:-:S03]  /*37e0*/  LEA R32, P2, R31, R6, 0x1 ;  /* 0x000000061f207211 */ /* 0x004fc600078408ff */
[----:B------:R-:W-:Y:S01]  /*37f0*/  STL.64 [R1+0xf0], R36 ;  /* 0x0000f02401007387 */ /* 0x000fe20000100a00 */
[-C--:B------:R-:W-:Y:S02]  /*3800*/  LEA.HI.X.SX32 R35, R29, R2.reuse, 0x1, P1 ;  /* 0x000000021d237211 */ /* 0x080fe400008f0eff */
[----:B------:R-:W-:Y:S02]  /*3810*/  LEA.HI.X.SX32 R33, R31, R2, 0x1, P2 ;  /* 0x000000021f217211 */ /* 0x000fe400010f0eff */
[-C--:B------:R-:W-:Y:S02]  /*3820*/  LEA R28, P1, R17, R6.reuse, 0x1 ;  /* 0x00000006111c7211 */ /* 0x080fe400078208ff */
[----:B------:R-:W-:Y:S01]  /*3830*/  LEA R26, P2, R25, R6, 0x1 ;  /* 0x00000006191a7211 */ /* 0x000fe200078408ff */
[----:B------:R1:W-:Y:S01]  /*3840*/  STL.64 [R1+0xe0], R32 ;  /* 0x0000e02001007387 */ /* 0x0003e20000100a00 */
[----:B0-----:R-:W-:Y:S02]  /*3850*/  LEA R15, R11, R5, 0x1 ;  /* 0x000000050b0f7211 */ /* 0x001fe400078e08ff */
[----:B------:R-:W-:Y:S01]  /*3860*/  LEA.HI.X.SX32 R29, R17, R2, 0x1, P1 ;  /* 0x00000002111d7211 */ /* 0x000fe200008f0eff */
[----:B------:R-:W-:Y:S01]  /*3870*/  STL.64 [R1+0xe8], R34 ;  /* 0x0000e82201007387 */ /* 0x000fe20000100a00 */
[----:B------:R-:W-:-:S02]  /*3880*/  LEA R18, R11, R15, 0x1 ;  /* 0x0000000f0b127211 */ /* 0x000fc400078e08ff */
[----:B------:R-:W-:-:S03]  /*3890*/  LEA.HI.X.SX32 R27, R25, R2, 0x1, P2 ;  /* 0x00000002191b7211 */ /* 0x000fc600010f0eff */
[----:B------:R-:W-:Y:S01]  /*38a0*/  IMAD R12, R11, 0x2, R18 ;  /* 0x000000020b0c7824 */ /* 0x000fe200078e0212 */
[----:B-1----:R-:W-:-:S04]  /*38b0*/  LEA R32, P0, R13, R6, 0x1 ;  /* 0x000000060d207211 */ /* 0x002fc800078008ff */
[----:B------:R-:W-:Y:S02]  /*38c0*/  LEA.HI.X.SX32 R33, R13, R2, 0x1, P0 ;  /* 0x000000020d217211 */ /* 0x000fe400000f0eff */
[----:B------:R-:W-:Y:S02]  /*38d0*/  LEA R30, P0, R3, R6, 0x1 ;  /* 0x00000006031e7211 */ /* 0x000fe400078008ff */
[----:B------:R-:W-:Y:S01]  /*38e0*/  LEA R13, R11, R12, 0x1 ;  /* 0x0000000c0b0d7211 */ /* 0x000fe200078e08ff */
[----:B------:R-:W-:Y:S01]  /*38f0*/  STL.64 [R1+0xd8], R32 ;  /* 0x0000d82001007387 */ /* 0x000fe20000100a00 */
[----:B------:R-:W-:Y:S02]  /*3900*/  LEA.HI.X.SX32 R31, R3, R2, 0x1, P0 ;  /* 0x00000002031f7211 */ /* 0x000fe400000f0eff */
[C---:B------:R-:W-:Y:S01]  /*3910*/  LEA R17, R11.reuse, R13, 0x1 ;  /* 0x0000000d0b117211 */ /* 0x040fe200078e08ff */
[----:B------:R0:W-:Y:S04]  /*3920*/  STL.64 [R1+0xd0], R28 ;  /* 0x0000d01c01007387 */ /* 0x0001e80000100a00 */
[----:B------:R1:W-:Y:S01]  /*3930*/  STL.64 [R1+0xc8], R26 ;  /* 0x0000c81a01007387 */ /* 0x0003e20000100a00 */
[----:B------:R-:W-:-:S03]  /*3940*/  IMAD R3, R11, 0x2, R17 ;  /* 0x000000020b037824 */ /* 0x000fc600078e0211 */
[----:B------:R-:W-:Y:S02]  /*3950*/  STL.64 [R1+0xc0], R30 ;  /* 0x0000c01e01007387 */ /* 0x000fe40000100a00 */
[----:B------:R-:W-:Y:S02]  /*3960*/  LEA R14, R11, R3, 0x1 ;  /* 0x000000030b0e7211 */ /* 0x000fe400078e08ff */
[-C--:B0-----:R-:W-:Y:S02]  /*3970*/  LEA R28, P1, R21, R6.reuse, 0x1 ;  /* 0x00000006151c7211 */ /* 0x081fe400078208ff */
[----:B-1----:R-:W-:Y:S02]  /*3980*/  LEA R26, P2, R23, R6, 0x1 ;  /* 0x00000006171a7211 */ /* 0x002fe400078408ff */
[-C--:B------:R-:W-:Y:S02]  /*3990*/  LEA.HI.X.SX32 R29, R21, R2.reuse, 0x1, P1 ;  /* 0x00000002151d7211 */ /* 0x080fe400008f0eff */
[----:B------:R-:W-:-:S02]  /*39a0*/  LEA.HI.X.SX32 R27, R23, R2, 0x1, P2 ;  /* 0x00000002171b7211 */ /* 0x000fc400010f0eff */
[C---:B------:R-:W-:Y:S01]  /*39b0*/  LEA R24, P2, R20.reuse, R6, 0x1 ;  /* 0x0000000614187211 */ /* 0x040fe200078408ff */
[----:B------:R0:W-:Y:S03]  /*39c0*/  STL.64 [R1+0xb8], R28 ;  /* 0x0000b81c01007387 */ /* 0x0001e60000100a00 */
[----:B------:R-:W-:Y:S01]  /*39d0*/  LEA.HI.X.SX32 R25, R20, R2, 0x1, P2 ;  /* 0x0000000214197211 */ /* 0x000fe200010f0eff */
[----:B------:R1:W-:Y:S01]  /*39e0*/  STL.64 [R1+0xb0], R26 ;  /* 0x0000b01a01007387 */ /* 0x0003e20000100a00 */
[-C--:B0-----:R-:W-:Y:S02]  /*39f0*/  LEA R28, P0, R4, R6.reuse, 0x1 ;  /* 0x00000006041c7211 */ /* 0x081fe400078008ff */
[----:B-1----:R-:W-:Y:S02]  /*3a00*/  LEA R26, P1, R16, R6, 0x1 ;  /* 0x00000006101a7211 */ /* 0x002fe400078208ff */
[----:B------:R-:W-:-:S02]  /*3a10*/  LEA.HI.X.SX32 R29, R4, R2, 0x1, P0 ;  /* 0x00000002041d7211 */ /* 0x000fc400000f0eff */
[----:B------:R-:W-:Y:S02]  /*3a20*/  LEA.HI.X.SX32 R27, R16, R2, 0x1, P1 ;  /* 0x00000002101b7211 */ /* 0x000fe400008f0eff */
[C---:B------:R-:W-:Y:S01]  /*3a30*/  LEA R16, R11.reuse, R14, 0x1 ;  /* 0x0000000e0b107211 */ /* 0x040fe200078e08ff */
[----:B------:R0:W-:Y:S04]  /*3a40*/  STL.64 [R1+0xa8], R28 ;  /* 0x0000a81c01007387 */ /* 0x0001e80000100a00 */
[----:B------:R1:W-:Y:S01]  /*3a50*/  STL.64 [R1+0xa0], R26 ;  /* 0x0000a01a01007387 */ /* 0x0003e20000100a00 */
[----:B------:R-:W-:-:S03]  /*3a60*/  IMAD R4, R11, 0x2, R16 ;  /* 0x000000020b047824 */ /* 0x000fc600078e0210 */
[----:B------:R2:W-:Y:S01]  /*3a70*/  STL.64 [R1+0x98], R24 ;  /* 0x0000981801007387 */ /* 0x0005e20000100a00 */
[-C--:B0-----:R-:W-:Y:S02]  /*3a80*/  LEA R28, P0, R5, R6.reuse, 0x1 ;  /* 0x00000006051c7211 */ /* 0x081fe400078008ff */
[----:B-1----:R-:W-:Y:S02]  /*3a90*/  LEA R26, P1, R15, R6, 0x1 ;  /* 0x000000060f1a7211 */ /* 0x002fe400078208ff */
[----:B------:R-:W-:Y:S02]  /*3aa0*/  LEA.HI.X.SX32 R29, R5, R2, 0x1, P0 ;  /* 0x00000002051d7211 */ /* 0x000fe400000f0eff */
[C---:B--2---:R-:W-:Y:S02]  /*3ab0*/  LEA R24, P2, R18.reuse, R6, 0x1 ;  /* 0x0000000612187211 */ /* 0x044fe400078408ff */
[-C--:B------:R-:W-:Y:S01]  /*3ac0*/  LEA.HI.X.SX32 R27, R15, R2.reuse, 0x1, P1 ;  /* 0x000000020f1b7211 */ /* 0x080fe200008f0eff */
[----:B------:R-:W-:Y:S01]  /*3ad0*/  STL.64 [R1+0x90], R28 ;  /* 0x0000901c01007387 */ /* 0x000fe20000100a00 */
[----:B------:R-:W-:-:S02]  /*3ae0*/  LEA.HI.X.SX32 R25, R18, R2, 0x1, P2 ;  /* 0x0000000212197211 */ /* 0x000fc400010f0eff */
[----:B------:R-:W-:Y:S01]  /*3af0*/  LEA R5, R11, R4, 0x1 ;  /* 0x000000040b057211 */ /* 0x000fe200078e08ff */
[----:B------:R0:W-:Y:S01]  /*3b00*/  STL.64 [R1+0x88], R26 ;  /* 0x0000881a01007387 */ /* 0x0001e20000100a00 */
[----:B------:R-:W-:Y:S02]  /*3b10*/  LEA R20, P2, R17, R6, 0x1 ;  /* 0x0000000611147211 */ /* 0x000fe400078408ff */
[----:B------:R-:W-:Y:S01]  /*3b20*/  LEA R15, R11, R5, 0x1 ;  /* 0x000000050b0f7211 */ /* 0x000fe200078e08ff */
[----:B------:R1:W-:Y:S01]  /*3b30*/  STL.64 [R1+0x80], R24 ;  /* 0x0000801801007387 */ /* 0x0003e20000100a00 */
[----:B------:R-:W-:Y:S02]  /*3b40*/  LEA.HI.X.SX32 R21, R17, R2, 0x1, P2 ;  /* 0x0000000211157211 */ /* 0x000fe400010f0eff */
[-C--:B0-----:R-:W-:Y:S02]  /*3b50*/  LEA R26, P0, R12, R6.reuse, 0x1 ;  /* 0x000000060c1a7211 */ /* 0x081fe400078008ff */
[----:B-1----:R-:W-:-:S02]  /*3b60*/  LEA R24, P1, R13, R6, 0x1 ;  /* 0x000000060d187211 */ /* 0x002fc400078208ff */
[-C--:B------:R-:W-:Y:S01]  /*3b70*/  LEA.HI.X.SX32 R27, R12, R2.reuse, 0x1, P0 ;  /* 0x000000020c1b7211 */ /* 0x080fe200000f0eff */
[----:B------:R-:W-:Y:S01]  /*3b80*/  IMAD R12, R11, 0x2, R15 ;  /* 0x000000020b0c7824 */ /* 0x000fe200078e020f */
[----:B------:R-:W-:-:S03]  /*3b90*/  LEA.HI.X.SX32 R25, R13, R2, 0x1, P1 ;  /* 0x000000020d197211 */ /* 0x000fc600008f0eff */
[----:B------:R0:W-:Y:S01]  /*3ba0*/  STL.64 [R1+0x78], R26 ;  /* 0x0000781a01007387 */ /* 0x0001e20000100a00 */
[----:B------:R-:W-:-:S03]  /*3bb0*/  LEA R13, R11, R12, 0x1 ;  /* 0x0000000c0b0d7211 */ /* 0x000fc600078e08ff */
[----:B------:R1:W-:Y:S04]  /*3bc0*/  STL.64 [R1+0x70], R24 ;  /* 0x0000701801007387 */ /* 0x0003e80000100a00 */
[----:B------:R2:W-:Y:S01]  /*3bd0*/  STL.64 [R1+0x68], R20 ;  /* 0x0000681401007387 */ /* 0x0005e20000100a00 */
[CC--:B0-----:R-:W-:Y:S02]  /*3be0*/  LEA R26, P0, R3.reuse, R6.reuse, 0x1 ;  /* 0x00000006031a7211 */ /* 0x0c1fe400078008ff */
[----:B-1----:R-:W-:Y:S02]  /*3bf0*/  LEA R24, P1, R14, R6, 0x1 ;  /* 0x000000060e187211 */ /* 0x002fe400078208ff */
[----:B------:R-:W-:Y:S02]  /*3c00*/  LEA.HI.X.SX32 R27, R3, R2, 0x1, P0 ;  /* 0x00000002031b7211 */ /* 0x000fe400000f0eff */
[----:B--2---:R-:W-:-:S02]  /*3c10*/  LEA R20, P2, R16, R6, 0x1 ;  /* 0x0000000610147211 */ /* 0x004fc400078408ff */
[-C--:B------:R-:W-:Y:S01]  /*3c20*/  LEA.HI.X.SX32 R25, R14, R2.reuse, 0x1, P1 ;  /* 0x000000020e197211 */ /* 0x080fe200008f0eff */
[----:B------:R0:W-:Y:S01]  /*3c30*/  STL.64 [R1+0x60], R26 ;  /* 0x0000601a01007387 */ /* 0x0001e20000100a00 */
[----:B------:R-:W-:Y:S02]  /*3c40*/  LEA.HI.X.SX32 R21, R16, R2, 0x1, P2 ;  /* 0x0000000210157211 */ /* 0x000fe400010f0eff */
[C---:B------:R-:W-:Y:S01]  /*3c50*/  LEA R14, R11.reuse, R13, 0x1 ;  /* 0x0000000d0b0e7211 */ /* 0x040fe200078e08ff */
[----:B------:R1:W-:Y:S04]  /*3c60*/  STL.64 [R1+0x58], R24 ;  /* 0x0000581801007387 */ /* 0x0003e80000100a00 */
[----:B------:R2:W-:Y:S01]  /*3c70*/  STL.64 [R1+0x50], R20 ;  /* 0x0000501401007387 */ /* 0x0005e20000100a00 */
[----:B------:R-:W-:Y:S01]  /*3c80*/  IMAD R3, R11, 0x2, R14 ;  /* 0x000000020b037824 */ /* 0x000fe200078e020e */
[----:B0-----:R-:W-:-:S02]  /*3c90*/  LEA R26, P0, R4, R6, 0x1 ;  /* 0x00000006041a7211 */ /* 0x001fc400078008ff */
[----:B-1----:R-:W-:Y:S02]  /*3ca0*/  LEA R24, P1, R5, R6, 0x1 ;  /* 0x0000000605187211 */ /* 0x002fe400078208ff */
[----:B------:R-:W-:Y:S02]  /*3cb0*/  LEA.HI.X.SX32 R27, R4, R2, 0x1, P0 ;  /* 0x00000002041b7211 */ /* 0x000fe400000f0eff */
[----:B--2---:R-:W-:Y:S02]  /*3cc0*/  LEA R20, P2, R15, R6, 0x1 ;  /* 0x000000060f147211 */ /* 0x004fe400078408ff */
[-C--:B------:R-:W-:Y:S01]  /*3cd0*/  LEA.HI.X.SX32 R25, R5, R2.reuse, 0x1, P1 ;  /* 0x0000000205197211 */ /* 0x080fe200008f0eff */
[----:B------:R-:W-:Y:S01]  /*3ce0*/  STL.64 [R1+0x48], R26 ;  /* 0x0000481a01007387 */ /* 0x000fe20000100a00 */
[----:B------:R-:W-:Y:S02]  /*3cf0*/  LEA.HI.X.SX32 R21, R15, R2, 0x1, P2 ;  /* 0x000000020f157211 */ /* 0x000fe400010f0eff */
[----:B------:R-:W-:Y:S01]  /*3d00*/  LEA R4, R11, R3, 0x1 ;  /* 0x000000030b047211 */ /* 0x000fe200078e08ff */
[----:B------:R0:W-:Y:S01]  /*3d10*/  STL.64 [R1+0x40], R24 ;  /* 0x0000401801007387 */ /* 0x0001e20000100a00 */
[----:B------:R-:W-:-:S02]  /*3d20*/  LEA R16, P2, R14, R6, 0x1 ;  /* 0x000000060e107211 */ /* 0x000fc400078408ff */
[----:B------:R-:W-:Y:S01]  /*3d30*/  LEA R5, R11, R4, 0x1 ;  /* 0x000000040b057211 */ /* 0x000fe200078e08ff */
[----:B------:R1:W-:Y:S01]  /*3d40*/  STL.64 [R1+0x38], R20 ;  /* 0x0000381401007387 */ /* 0x0003e20000100a00 */
[----:B------:R-:W-:-:S03]  /*3d50*/  LEA.HI.X.SX32 R17, R14, R2, 0x1, P2 ;  /* 0x000000020e117211 */ /* 0x000fc600010f0eff */
[----:B------:R-:W-:Y:S01]  /*3d60*/  IMAD R11, R11, 0x2, R5 ;  /* 0x000000020b0b7824 */ /* 0x000fe200078e0205 */
[CC--:B0-----:R-:W-:Y:S02]  /*3d70*/  LEA R24, P0, R12.reuse, R6.reuse, 0x1 ;  /* 0x000000060c187211 */ /* 0x0c1fe400078008ff */
[C---:B-1----:R-:W-:Y:S02]  /*3d80*/  LEA R20, P1, R13.reuse, R6, 0x1 ;  /* 0x000000060d147211 */ /* 0x042fe400078208ff */
[-C--:B------:R-:W-:Y:S02]  /*3d90*/  LEA.HI.X.SX32 R25, R12, R2.reuse, 0x1, P0 ;  /* 0x000000020c197211 */ /* 0x080fe400000f0eff */
[----:B------:R-:W-:Y:S02]  /*3da0*/  LEA.HI.X.SX32 R21, R13, R2, 0x1, P1 ;  /* 0x000000020d157211 */ /* 0x000fe400008f0eff */
[C---:B------:R-:W-:Y:S01]  /*3db0*/  LEA R12, P3, R11.reuse, R6, 0x1 ;  /* 0x000000060b0c7211 */ /* 0x040fe200078608ff */
[----:B------:R0:W-:Y:S03]  /*3dc0*/  STL.64 [R1+0x30], R24 ;  /* 0x0000301801007387 */ /* 0x0001e60000100a00 */
[----:B------:R-:W-:Y:S01]  /*3dd0*/  LEA.HI.X.SX32 R13, R11, R2, 0x1, P3 ;  /* 0x000000020b0d7211 */ /* 0x000fe200018f0eff */
[----:B------:R1:W-:Y:S01]  /*3de0*/  STL.64 [R1+0x28], R20 ;  /* 0x0000281401007387 */ /* 0x0003e20000100a00 */
[----:B------:R-:W-:-:S03]  /*3df0*/  SHF.L.U32 R11, R22, 0x1, RZ ;  /* 0x00000001160b7819 */ /* 0x000fc600000006ff */
[----:B------:R2:W-:Y:S01]  /*3e00*/  STL.64 [R1+0x20], R16 ;  /* 0x0000201001007387 */ /* 0x0005e20000100a00 */
[C---:B------:R-:W-:Y:S02]  /*3e10*/  LOP3.LUT R14, R11.reuse, 0x10, RZ, 0x3c, !PT ;  /* 0x000000100b0e7812 */ /* 0x040fe400078e3cff */
[----:B------:R-:W-:Y:S02]  /*3e20*/  LOP3.LUT R15, R11, 0x20, RZ, 0x3c, !PT ;  /* 0x000000200b0f7812 */ /* 0x000fe400078e3cff */
[-C--:B0-----:R-:W-:Y:S02]  /*3e30*/  LEA R24, P0, R3, R6.reuse, 0x1 ;  /* 0x0000000603187211 */ /* 0x081fe400078008ff */
[----:B------:R-:W-:Y:S02]  /*3e40*/  LOP3.LUT R14, R11, 0x40, RZ, 0x3c, !PT ;  /* 0x000000400b0e7812 */ /* 0x000fe400078e3cff */
[----:B-1----:R-:W-:Y:S02]  /*3e50*/  LEA R20, P1, R4, R6, 0x1 ;  /* 0x0000000604147211 */ /* 0x002fe400078208ff */
[----:B------:R-:W-:-:S02]  /*3e60*/  LEA.HI.X.SX32 R25, R3, R2, 0x1, P0 ;  /* 0x0000000203197211 */ /* 0x000fc400000f0eff */
[C---:B--2---:R-:W-:Y:S02]  /*3e70*/  LEA R16, P2, R5.reuse, R6, 0x1 ;  /* 0x0000000605107211 */ /* 0x044fe400078408ff */
[-C--:B------:R-:W-:Y:S01]  /*3e80*/  LEA.HI.X.SX32 R21, R4, R2.reuse, 0x1, P1 ;  /* 0x0000000204157211 */ /* 0x080fe200008f0eff */
[----:B------:R-:W-:Y:S01]  /*3e90*/  STL.64 [R1+0x18], R24 ;  /* 0x0000181801007387 */ /* 0x000fe20000100a00 */
[----:B------:R-:W-:Y:S02]  /*3ea0*/  LEA.HI.X.SX32 R17, R5, R2, 0x1, P2 ;  /* 0x0000000205117211 */ /* 0x000fe400010f0eff */
[----:B------:R-:W-:Y:S01]  /*3eb0*/  MOV R2, c[0x0][0x1a4] ;  /* 0x0000690000027a02 */ /* 0x000fe20000000f00 */
[----:B------:R0:W-:Y:S01]  /*3ec0*/  STL.64 [R1+0x10], R20 ;  /* 0x0000101401007387 */ /* 0x0001e20000100a00 */
[----:B------:R-:W-:Y:S02]  /*3ed0*/  LOP3.LUT P0, RZ, R142, 0x3, RZ, 0xc0, !PT ;  /* 0x000000038eff7812 */ /* 0x000fe4000780c0ff */
[----:B------:R-:W-:Y:S01]  /*3ee0*/  LOP3.LUT R142, R7, 0x40, RZ, 0x3c, !PT ;  /* 0x00000040078e7812 */ /* 0x000fe200078e3cff */
[----:B------:R-:W-:Y:S01]  /*3ef0*/  IMAD.WIDE R146, R2, 0x2, R154 ;  /* 0x0000000202927825 */ /* 0x000fe200078e029a */
[----:B------:R-:W-:Y:S01]  /*3f00*/  LOP3.LUT R142, R220, 0x40, RZ, 0x3c, !PT ;  /* 0x00000040dc8e7812 */ /* 0x000fe200078e3cff */
[----:B------:R1:W-:Y:S01]  /*3f10*/  STL.64 [R1+0x8], R16 ;  /* 0x0000081001007387 */ /* 0x0003e20000100a00 */
[C---:B------:R-:W-:Y:S01]  /*3f20*/  SHF.L.U32 R3, R2.reuse, 0x1, RZ ;  /* 0x0000000102037819 */ /* 0x040fe200000006ff */
[C---:B------:R-:W-:Y:S01]  /*3f30*/  IMAD.WIDE R142, R2.reuse, 0x2, R156 ;  /* 0x00000002028e7825 */ /* 0x040fe200078e029c */
[C---:B------:R-:W-:Y:S01]  /*3f40*/  SHF.L.U32 R5, R2.reuse, 0x2, RZ ;  /* 0x0000000202057819 */ /* 0x040fe200000006ff */
[----:B------:R2:W-:Y:S01]  /*3f50*/  STL.64 [R1], R12 ;  /* 0x0000000c01007387 */ /* 0x0005e20000100a00 */
[C---:B------:R-:W-:Y:S01]  /*3f60*/  SHF.L.U32 R29, R2.reuse, 0x4, RZ ;  /* 0x00000004021d7819 */ /* 0x040fe200000006ff */
[C---:B------:R-:W-:Y:S01]  /*3f70*/  IMAD R4, R2.reuse, 0x3, RZ ;  /* 0x0000000302047824 */ /* 0x040fe200078e02ff */
[C---:B------:R-:W-:Y:S01]  /*3f80*/  SHF.L.U32 R45, R2.reuse, 0x5, RZ ;  /* 0x00000005022d7819 */ /* 0x040fe200000006ff */
[C---:B------:R-:W-:Y:S01]  /*3f90*/  IMAD R18, R2.reuse, 0x6, RZ ;  /* 0x0000000602127824 */ /* 0x040fe200078e02ff */
[----:B------:R-:W-:Y:S01]  /*3fa0*/  STL.64 [R1+0x820], R146 ;  /* 0x0008209201007387 */ /* 0x000fe20000100a00 */
[C---:B0-----:R-:W-:Y:S01]  /*3fb0*/  IMAD R20, R2.reuse, 0x7, RZ ;  /* 0x0000000702147824 */ /* 0x041fe200078e02ff */
[----:B------:R-:W-:Y:S01]  /*3fc0*/  LOP3.LUT R15, R11, 0x50, RZ, 0x3c, !PT ;  /* 0x000000500b0f7812 */ /* 0x000fe200078e3cff */
[C---:B-1----:R-:W-:Y:S01]  /*3fd0*/  IMAD R17, R2.reuse, 0x5, RZ ;  /* 0x0000000502117824 */ /* 0x042fe200078e02ff */
[----:B------:R0:W-:Y:S01]  /*3fe0*/  STL.64 [R1+0x818], R142 ;  /* 0x0008188e01007387 */ /* 0x0001e20000100a00 */
[C---:B------:R-:W-:Y:S01]  /*3ff0*/  IMAD.SHL.U32 R21, R2.reuse, 0x8, RZ ;  /* 0x0000000802157824 */ /* 0x040fe200078e00ff */
[--C-:B------:R-:W-:Y:S01]  /*4000*/  LOP3.LUT R14, R19, 0x8, R236.reuse, 0xfe, !PT ;  /* 0x00000008130e7812 */ /* 0x100fe200078efeec */
[C---:B------:R-:W-:Y:S01]  /*4010*/  IMAD R22, R2.reuse, 0x9, RZ ;  /* 0x0000000902167824 */ /* 0x040fe200078e02ff */
[----:B--2---:R-:W-:Y:S01]  /*4020*/  LOP3.LUT R13, R11, 0x30, RZ, 0x3c, !PT ;  /* 0x000000300b0d7812 */ /* 0x004fe200078e3cff */
[----:B------:R-:W-:Y:S01]  /*4030*/  IMAD R23, R2, 0xa, RZ ;  /* 0x0000000a02177824 */ /* 0x000fe200078e02ff */
[----:B------:R-:W-:Y:S01]  /*4040*/  LOP3.LUT R13, R236, R19, RZ, 0xfc, !PT ;  /* 0x00000013ec0d7212 */ /* 0x000fe200078efcff */
[C---:B------:R-:W-:Y:S01]  /*4050*/  IMAD R24, R2.reuse, 0xb, RZ ;  /* 0x0000000b02187824 */ /* 0x040fe200078e02ff */
[C-C-:B------:R-:W-:Y:S01]  /*4060*/  LOP3.LUT R15, R19.reuse, 0x10, R236.reuse, 0xfe, !PT ;  /* 0x00000010130f7812 */ /* 0x140fe200078efeec */
[C---:B------:R-:W-:Y:S01]  /*4070*/  IMAD R25, R2.reuse, 0xc, RZ ;  /* 0x0000000c02197824 */ /* 0x040fe200078e02ff */
[----:B------:R-:W-:Y:S01]  /*4080*/  LOP3.LUT R16, R19, 0x18, R236, 0xfe, !PT ;  /* 0x0000001813107812 */ /* 0x000fe200078efeec */
[C---:B------:R-:W-:Y:S01]  /*4090*/  IMAD R26, R2.reuse, 0xd, RZ ;  /* 0x0000000d021a7824 */ /* 0x040fe200078e02ff */
[C---:B------:R-:W-:Y:S01]  /*40a0*/  LOP3.LUT R19, R11.reuse, 0x60, RZ, 0x3c, !PT ;  /* 0x000000600b137812 */ /* 0x040fe200078e3cff */
[C---:B------:R-:W-:Y:S01]  /*40b0*/  IMAD R27, R2.reuse, 0xe, RZ ;  /* 0x0000000e021b7824 */ /* 0x040fe200078e02ff */
[----:B------:R-:W-:Y:S01]  /*40c0*/  LOP3.LUT R19, R11, 0x70, RZ, 0x3c, !PT ;  /* 0x000000700b137812 */ /* 0x000fe200078e3cff */
[----:B------:R-:W-:Y:S01]  /*40d0*/  IMAD R28, R2, 0xf, RZ ;  /* 0x0000000f021c7824 */ /* 0x000fe200078e02ff */
[----:B------:R-:W-:Y:S01]  /*40e0*/  LOP3.LUT R19, R220, 0x20, RZ, 0x3c, !PT ;  /* 0x00000020dc137812 */ /* 0x000fe200078e3cff */
[----:B------:R-:W-:Y:S01]  /*40f0*/  IMAD R30, R2, 0x11, RZ ;  /* 0x00000011021e7824 */ /* 0x000fe200078e02ff */
[----:B------:R-:W-:Y:S01]  /*4100*/  LOP3.LUT R19, R8, 0x40, RZ, 0x3c, !PT ;  /* 0x0000004008137812 */ /* 0x000fe200078e3cff */
[----:B------:R-:W-:Y:S01]  /*4110*/  IMAD R31, R2, 0x12, RZ ;  /* 0x00000012021f7824 */ /* 0x000fe200078e02ff */
[----:B------:R-:W-:Y:S01]  /*4120*/  LOP3.LUT R236, R236, 0x18, RZ, 0xfc, !PT ;  /* 0x00000018ecec7812 */ /* 0x000fe200078efcff */
[C---:B------:R-:W-:Y:S01]  /*4130*/  IMAD R32, R2.reuse, 0x13, RZ ;  /* 0x0000001302207824 */ /* 0x040fe200078e02ff */
[----:B------:R-:W-:Y:S01]  /*4140*/  MOV R6, RZ ;  /* 0x000000ff00067202 */ /* 0x000fe20000000f00 */
[----:B------:R-:W-:Y:S01]  /*4150*/  IMAD R33, R2, 0x14, RZ ;  /* 0x0000001402217824 */ /* 0x000fe200078e02ff */
[----:B------:R-:W-:Y:S01]  /*4160*/  SHF.L.U32 R242, R236, 0x4, RZ ;  /* 0x00000004ecf27819 */ /* 0x000fe200000006ff */
[----:B------:R-:W-:-:S02]  /*4170*/  IMAD R34, R2, 0x15, RZ ;  /* 0x0000001502227824 */ /* 0x000fc400078e02ff */
[----:B------:R-:W-:Y:S01]  /*4180*/  IMAD R35, R2, 0x16, RZ ;  /* 0x0000001602237824 */ /* 0x000fe200078e02ff */
[----:B------:R-:W-:Y:S01]  /*4190*/  IADD3 R242, R248, R242, RZ ;  /* 0x000000f2f8f27210 */ /* 0x000fe20007ffe0ff */
[C---:B------:R-:W-:Y:S02]  /*41a0*/  IMAD R36, R2.reuse, 0x17, RZ ;  /* 0x0000001702247824 */ /* 0x040fe400078e02ff */
[C---:B------:R-:W-:Y:S02]  /*41b0*/  IMAD R37, R2.reuse, 0x18, RZ ;  /* 0x0000001802257824 */ /* 0x040fe400078e02ff */
[C---:B------:R-:W-:Y:S02]  /*41c0*/  IMAD R38, R2.reuse, 0x19, RZ ;  /* 0x0000001902267824 */ /* 0x040fe400078e02ff */
[C---:B------:R-:W-:Y:S02]  /*41d0*/  IMAD R39, R2.reuse, 0x1a, RZ ;  /* 0x0000001a02277824 */ /* 0x040fe400078e02ff */
[----:B------:R-:W-:-:S02]  /*41e0*/  IMAD R40, R2, 0x1b, RZ ;  /* 0x0000001b02287824 */ /* 0x000fc400078e02ff */
[C---:B------:R-:W-:Y:S02]  /*41f0*/  IMAD R41, R2.reuse, 0x1c, RZ ;  /* 0x0000001c02297824 */ /* 0x040fe400078e02ff */
        /* <DEDUP_REMOVED lines=33> */
[----:B------:R-:W-:Y:S02]  /*4410*/  IMAD R140, R2, 0x3f, RZ ;  /* 0x0000003f028c7824 */ /* 0x000fe400078e02ff */
[----:B------:R-:W-:-:S04]  /*4420*/  IMAD.WIDE R144, R3, 0x2, R154 ;  /* 0x0000000203907825 */ /* 0x000fc800078e029a */
[----:B------:R-:W-:Y:S01]  /*4430*/  IMAD.WIDE R2, R3, 0x2, R156 ;  /* 0x0000000203027825 */ /* 0x000fe200078e029c */
[----:B------:R1:W-:Y:S03]  /*4440*/  STL.64 [R1+0x810], R144 ;  /* 0x0008109001007387 */ /* 0x0003e60000100a00 */
[----:B0-----:R-:W-:Y:S01]  /*4450*/  IMAD.WIDE R142, R4, 0x2, R154 ;  /* 0x00000002048e7825 */ /* 0x001fe200078e029a */
[----:B------:R0:W-:Y:S03]  /*4460*/  STL.64 [R1+0x808], R2 ;  /* 0x0008080201007387 */ /* 0x0001e60000100a00 */
[----:B------:R-:W-:Y:S01]  /*4470*/  IMAD.IADD R248, R141, 0x1, R248 ;  /* 0x000000018df87824 */ /* 0x000fe200078e02f8 */
[----:B------:R2:W-:Y:S01]  /*4480*/  STL.64 [R1+0x800], R142 ;  /* 0x0008008e01007387 */ /* 0x0005e20000100a00 */
[----:B------:R-:W-:Y:S01]  /*4490*/  LOP3.LUT R141, R9, 0x40, RZ, 0x3c, !PT ;  /* 0x00000040098d7812 */ /* 0x000fe200078e3cff */
[----:B------:R-:W-:Y:S01]  /*44a0*/  IMAD.MOV.U32 R12, RZ, RZ, RZ ;  /* 0x000000ffff0c7224 */ /* 0x000fe200078e00ff */
[----:B------:R-:W-:Y:S01]  /*44b0*/  LOP3.LUT R141, R220, 0x60, RZ, 0x3c, !PT ;  /* 0x00000060dc8d7812 */ /* 0x000fe200078e3cff */
[----:B-1----:R-:W-:-:S04]  /*44c0*/  IMAD.WIDE R144, R4, 0x2, R156 ;  /* 0x0000000204907825 */ /* 0x002fc800078e029c */
[C---:B0-----:R-:W-:Y:S01]  /*44d0*/  IMAD.WIDE R2, R5.reuse, 0x2, R154 ;  /* 0x0000000205027825 */ /* 0x041fe200078e029a */
[----:B------:R-:W-:Y:S03]  /*44e0*/  STL.64 [R1+0x7f8], R144 ;  /* 0x0007f89001007387 */ /* 0x000fe60000100a00 */
[----:B--2---:R-:W-:Y:S01]  /*44f0*/  IMAD.WIDE R142, R5, 0x2, R156 ;  /* 0x00000002058e7825 */ /* 0x004fe200078e029c */
[----:B------:R0:W-:Y:S03]  /*4500*/  STL.64 [R1+0x7f0], R2 ;  /* 0x0007f00201007387 */ /* 0x0001e60000100a00 */
[C---:B------:R-:W-:Y:S01]  /*4510*/  IMAD.WIDE R4, R17.reuse, 0x2, R154 ;  /* 0x0000000211047825 */ /* 0x040fe200078e029a */
[----:B------:R1:W-:Y:S04]  /*4520*/  STL.64 [R1+0x7e8], R142 ;  /* 0x0007e88e01007387 */ /* 0x0003e80000100a00 */
[----:B------:R2:W-:Y:S01]  /*4530*/  STL.64 [R1+0x7e0], R4 ;  /* 0x0007e00401007387 */ /* 0x0005e20000100a00 */
[----:B0-----:R-:W-:-:S04]  /*4540*/  IMAD.WIDE R2, R17, 0x2, R156 ;  /* 0x0000000211027825 */ /* 0x001fc800078e029c */
[C---:B-1----:R-:W-:Y:S01]  /*4550*/  IMAD.WIDE R142, R18.reuse, 0x2, R154 ;  /* 0x00000002128e7825 */ /* 0x042fe200078e029a */
[----:B------:R0:W-:Y:S03]  /*4560*/  STL.64 [R1+0x7d8], R2 ;  /* 0x0007d80201007387 */ /* 0x0001e60000100a00 */
[--C-:B--2---:R-:W-:Y:S01]  /*4570*/  IMAD.WIDE R4, R18, 0x2, R156.reuse ;  /* 0x0000000212047825 */ /* 0x104fe200078e029c */
[----:B------:R-:W-:Y:S03]  /*4580*/  STL.64 [R1+0x7d0], R142 ;  /* 0x0007d08e01007387 */ /* 0x000fe60000100a00 */
[C---:B------:R-:W-:Y:S01]  /*4590*/  IMAD.WIDE R18, R20.reuse, 0x2, R156 ;  /* 0x0000000214127825 */ /* 0x040fe200078e029c */
[----:B------:R1:W-:Y:S03]  /*45a0*/  STL.64 [R1+0x7c8], R4 ;  /* 0x0007c80401007387 */ /* 0x0003e60000100a00 */
[----:B0-----:R-:W-:-:S05]  /*45b0*/  IMAD.WIDE R2, R20, 0x2, R154 ;  /* 0x0000000214027825 */ /* 0x001fca00078e029a */
[----:B------:R0:W-:Y:S01]  /*45c0*/  STL.64 [R1+0x7c0], R2 ;  /* 0x0007c00201007387 */ /* 0x0001e20000100a00 */
[----:B-1----:R-:W-:-:S03]  /*45d0*/  IMAD.WIDE R4, R21, 0x2, R154 ;  /* 0x0000000215047825 */ /* 0x002fc600078e029a */
[----:B------:R1:W-:Y:S04]  /*45e0*/  STL.64 [R1+0x7b8], R18 ;  /* 0x0007b81201007387 */ /* 0x0003e80000100a00 */
[----:B------:R2:W-:Y:S01]  /*45f0*/  STL.64 [R1+0x7b0], R4 ;  /* 0x0007b00401007387 */ /* 0x0005e20000100a00 */
[----:B0-----:R-:W-:-:S04]  /*4600*/  IMAD.WIDE R2, R21, 0x2, R156 ;  /* 0x0000000215027825 */ /* 0x001fc800078e029c */
[C---:B-1----:R-:W-:Y:S01]  /*4610*/  IMAD.WIDE R18, R22.reuse, 0x2, R154 ;  /* 0x0000000216127825 */ /* 0x042fe200078e029a */
[----:B------:R0:W-:Y:S03]  /*4620*/  STL.64 [R1+0x7a8], R2 ;  /* 0x0007a80201007387 */ /* 0x0001e60000100a00 */
[----:B--2---:R-:W-:Y:S01]  /*4630*/  IMAD.WIDE R4, R22, 0x2, R156 ;  /* 0x0000000216047825 */ /* 0x004fe200078e029c */
[----:B------:R1:W-:Y:S04]  /*4640*/  STL.64 [R1+0x7a0], R18 ;  /* 0x0007a01201007387 */ /* 0x0003e80000100a00 */
[----:B------:R2:W-:Y:S01]  /*4650*/  STL.64 [R1+0x798], R4 ;  /* 0x0007980401007387 */ /* 0x0005e20000100a00 */
[----:B0-----:R-:W-:-:S04]  /*4660*/  IMAD.WIDE R2, R23, 0x2, R154 ;  /* 0x0000000217027825 */ /* 0x001fc800078e029a */
[----:B-1----:R-:W-:Y:S01]  /*4670*/  IMAD.WIDE R18, R23, 0x2, R156 ;  /* 0x0000000217127825 */ /* 0x002fe200078e029c */
[----:B------:R0:W-:Y:S03]  /*4680*/  STL.64 [R1+0x790], R2 ;  /* 0x0007900201007387 */ /* 0x0001e60000100a00 */
[C---:B--2---:R-:W-:Y:S01]  /*4690*/  IMAD.WIDE R4, R24.reuse, 0x2, R154 ;  /* 0x0000000218047825 */ /* 0x044fe200078e029a */
        /* <DEDUP_REMOVED lines=212> */
[----:B0-----:R-:W-:-:S03]  /*53e0*/  LOP3.LUT R2, R10, 0x20, RZ, 0x3c, !PT ;  /* 0x000000200a027812 */ /* 0x001fc600078e3cff */
.L_x_1:
[----:B------:R-:W2:Y:S04]  /*53f0*/  LDL.64 R30, [R1+0x808] ;  /* 0x00080800011e7983 */ /* 0x000ea80000100a00 */
[----:B------:R-:W3:Y:S04]  /*5400*/  LDL.64 R20, [R1+0x820] ;  /* 0x0008200001147983 */ /* 0x000ee80000100a00 */
[----:B------:R-:W4:Y:S04]  /*5410*/  LDL.64 R34, [R1+0x818] ;  /* 0x0008180001227983 */ /* 0x000f280000100a00 */
[----:B------:R-:W5:Y:S04]  /*5420*/  LDL.64 R26, [R1+0x800] ;  /* 0x00080000011a7983 */ /* 0x000f680000100a00 */
[----:B------:R-:W5:Y:S01]  /*5430*/  LDL.64 R24, [R1+0x7f0] ;  /* 0x0007f00001187983 */ /* 0x000f620000100a00 */
[----:B-1----:R-:W-:-:S03]  /*5440*/  IMAD.WIDE R4, R6, 0x2, R154 ;  /* 0x0000000206047825 */ /* 0x002fc600078e029a */
[----:B------:R-:W5:Y:S04]  /*5450*/  LDL.64 R22, [R1+0x7f8] ;  /* 0x0007f80001167983 */ /* 0x000f680000100a00 */
[----:B------:R-:W5:Y:S04]  /*5460*/  LDL.64 R18, [R1+0x810] ;  /* 0x0008100001127983 */ /* 0x000f680000100a00 */
[----:B------:R-:W5:Y:S04]  /*5470*/  LDL.64 R32, [R1+0x7e0] ;  /* 0x0007e00001207983 */ /* 0x000f680000100a00 */
[----:B------:R-:W5:Y:S04]  /*5480*/  LDL.64 R36, [R1+0x7c8] ;  /* 0x0007c80001247983 */ /* 0x000f680000100a00 */
[----:B------:R-:W5:Y:S04]  /*5490*/  LDL.64 R28, [R1+0x7d8] ;  /* 0x0007d800011c7983 */ /* 0x000f680000100a00 */
[----:B------:R-:W5:Y:S04]  /*54a0*/  LDL.64 R42, [R1+0x7d0] ;  /* 0x0007d000012a7983 */ /* 0x000f680000100a00 */
[----:B------:R-:W5:Y:S04]  /*54b0*/  LDL.64 R40, [R1+0x7e8] ;  /* 0x0007e80001287983 */ /* 0x000f680000100a00 */
[----:B------:R2:W5:Y:S04]  /*54c0*/  LDG.E.U16 R173, [R4.64] ;  /* 0x0000000604ad7981 */ /* 0x000568000c1e1500 */
[----:B------:R-:W5:Y:S04]  /*54d0*/  LDL.64 R46, [R1+0x7a8] ;  /* 0x0007a800012e7983 */ /* 0x000f680000100a00 */
[----:B------:R-:W5:Y:S04]  /*54e0*/  LDL.64 R38, [R1+0x7c0] ;  /* 0x0007c00001267983 */ /* 0x000f680000100a00 */
[----:B------:R-:W5:Y:S01]  /*54f0*/  LDL.64 R44, [R1+0x790] ;  /* 0x00079000012c7983 */ /* 0x000f620000100a00 */
[----:B------:R-:W-:-:S03]  /*5500*/  IMAD.WIDE R2, R6, 0x2, R156 ;  /* 0x0000000206027825 */ /* 0x000fc600078e029c */
[----:B------:R-:W5:Y:S04]  /*5510*/  LDL.64 R112, [R1+0x788] ;  /* 0x0007880001707983 */ /* 0x000f680000100a00 */
[----:B------:R5:W5:Y:S04]  /*5520*/  LDG.E.U16 R171, [R2.64] ;  /* 0x0000000602ab7981 */ /* 0x000b68000c1e1500 */
[----:B------:R-:W5:Y:S04]  /*5530*/  LDL.64 R126, [R1+0x750] ;  /* 0x00075000017e7983 */ /* 0x000f680000100a00 */
        /* <DEDUP_REMOVED lines=34> */
[----:B------:R-:W5:Y:S01]  /*5760*/  LDL.64 R222, [R1+0x440] ;  /* 0x0004400001de7983 */ /* 0x000f620000100a00 */
[----:B--2---:R-:W-:-:S03]  /*5770*/  IMAD.WIDE R4, R6, 0x2, R30 ;  /* 0x0000000206047825 */ /* 0x004fc600078e021e */
[----:B------:R-:W2:Y:S01]  /*5780*/  LDL.64 R30, [R1+0x7b0] ;  /* 0x0007b000011e7983 */ /* 0x000ea20000100a00 */
[----:B---3--:R-:W-:-:S03]  /*5790*/  IMAD.WIDE R20, R6, 0x2, R20 ;  /* 0x0000000206147825 */ /* 0x008fc600078e0214 */
[----:B------:R0:W3:Y:S01]  /*57a0*/  LDG.E.U16 R134, [R4.64] ;  /* 0x0000000604867981 */ /* 0x0000e2000c1e1500 */
[----:B----4-:R-:W-:-:S03]  /*57b0*/  IMAD.WIDE R144, R6, 0x2, R34 ;  /* 0x0000000206907825 */ /* 0x010fc600078e0222 */
[----:B------:R-:W4:Y:S01]  /*57c0*/  LDL.64 R34, [R1+0x7b8] ;  /* 0x0007b80001227983 */ /* 0x000f220000100a00 */
[----:B-----5:R-:W-:-:S03]  /*57d0*/  IMAD.WIDE R2, R6, 0x2, R26 ;  /* 0x0000000206027825 */ /* 0x020fc600078e021a */
[----:B------:R1:W2:Y:S04]  /*57e0*/  LDG.E.U16 R170, [R20.64] ;  /* 0x0000000614aa7981 */ /* 0x0002a8000c1e1500 */
[----:B------:R-:W3:Y:S01]  /*57f0*/  LDL.64 R26, [R1+0x7a0] ;  /* 0x0007a000011a7983 */ /* 0x000ee20000100a00 */
[----:B------:R-:W-:-:S03]  /*5800*/  IMAD.WIDE R22, R6, 0x2, R22 ;  /* 0x0000000206167825 */ /* 0x000fc600078e0216 */
[----:B------:R0:W3:Y:S01]  /*5810*/  LDG.E.U16 R125, [R2.64] ;  /* 0x00000006027d7981 */ /* 0x0000e2000c1e1500 */
[----:B-1----:R-:W-:-:S03]  /*5820*/  IMAD.WIDE R20, R6, 0x2, R24 ;  /* 0x0000000206147825 */ /* 0x002fc600078e0218 */
[----:B------:R-:W2:Y:S01]  /*5830*/  LDL.64 R24, [R1+0x798] ;  /* 0x0007980001187983 */ /* 0x000ea20000100a00 */
[----:B------:R-:W-:-:S03]  /*5840*/  IMAD.WIDE R18, R6, 0x2, R18 ;  /* 0x0000000206127825 */ /* 0x000fc600078e0212 */
[----:B------:R1:W2:Y:S01]  /*5850*/  LDG.E.U16 R115, [R20.64] ;  /* 0x0000000614737981 */ /* 0x0002a2000c1e1500 */
[----:B0-----:R-:W-:-:S03]  /*5860*/  IMAD.WIDE R4, R6, 0x2, R32 ;  /* 0x0000000206047825 */ /* 0x001fc600078e0220 */
[----:B------:R-:W2:Y:S01]  /*5870*/  LDL.64 R32, [R1+0x778] ;  /* 0x0007780001207983 */ /* 0x000ea20000100a00 */
[----:B------:R-:W-:-:S03]  /*5880*/  IMAD.WIDE R2, R6, 0x2, R28 ;  /* 0x0000000206027825 */ /* 0x000fc600078e021c */
[----:B------:R0:W2:Y:S01]  /*5890*/  LDG.E.U16 R124, [R22.64] ;  /* 0x00000006167c7981 */ /* 0x0000a2000c1e1500 */
[----:B-1----:R-:W-:-:S03]  /*58a0*/  IMAD.WIDE R20, R6, 0x2, R36 ;  /* 0x0000000206147825 */ /* 0x002fc600078e0224 */
[----:B------:R-:W2:Y:S04]  /*58b0*/  LDL.64 R36, [R1+0x770] ;  /* 0x0007700001247983 */ /* 0x000ea80000100a00 */
[----:B------:R1:W2:Y:S01]  /*58c0*/  LDG.E.U16 R135, [R18.64] ;  /* 0x0000000612877981 */ /* 0x0002a2000c1e1500 */
[----:B0-----:R-:W-:-:S03]  /*58d0*/  IMAD.WIDE R22, R6, 0x2, R42 ;  /* 0x0000000206167825 */ /* 0x001fc600078e022a */
[----:B------:R-:W2:Y:S04]  /*58e0*/  LDL.64 R42, [R1+0x768] ;  /* 0x00076800012a7983 */ /* 0x000ea80000100a00 */
[----:B------:R-:W2:Y:S01]  /*58f0*/  LDL.64 R28, [R1+0x780] ;  /* 0x00078000011c7983 */ /* 0x000ea20000100a00 */
[----:B-1----:R-:W-:-:S03]  /*5900*/  IMAD.WIDE R18, R6, 0x2, R40 ;  /* 0x0000000206127825 */ /* 0x002fc600078e0228 */
[----:B------:R2:W2:Y:S04]  /*5910*/  LDG.E.U16 R40, [R2.64] ;  /* 0x0000000602287981 */ /* 0x0004a8000c1e1500 */
[----:B------:R0:W2:Y:S04]  /*5920*/  LDG.E.U16 R114, [R18.64] ;  /* 0x0000000612727981 */ /* 0x0000a8000c1e1500 */
[----:B------:R4:W2:Y:S04]  /*5930*/  LDG.E.U16 R41, [R4.64] ;  /* 0x0000000604297981 */ /* 0x0008a8000c1e1500 */
[----:B------:R1:W2:Y:S02]  /*5940*/  LDG.E.U16 R144, [R144.64] ;  /* 0x0000000690907981 */ /* 0x0002a4000c1e1500 */
[----:B--2---:R-:W-:-:S02]  /*5950*/  IMAD.WIDE R2, R6, 0x2, R30 ;  /* 0x0000000206027825 */ /* 0x004fc400078e021e */
[----:B------:R2:W5:Y:S02]  /*5960*/  LDG.E.U16 R31, [R22.64] ;  /* 0x00000006161f7981 */ /* 0x000564000c1e1500 */
[C---:B0-----:R-:W-:Y:S02]  /*5970*/  IMAD.WIDE R18, R6.reuse, 0x2, R38 ;  /* 0x0000000206127825 */ /* 0x041fe400078e0226 */
[----:B------:R-:W5:Y:S04]  /*5980*/  LDL.64 R38, [R1+0x760] ;  /* 0x0007600001267983 */ /* 0x000f680000100a00 */
[----:B------:R0:W5:Y:S01]  /*5990*/  LDG.E.U16 R30, [R20.64] ;  /* 0x00000006141e7981 */ /* 0x000162000c1e1500 */
[----:B--2---:R-:W-:-:S03]  /*59a0*/  IMAD.WIDE R22, R6, 0x2, R46 ;  /* 0x0000000206167825 */ /* 0x004fc600078e022e */
[----:B------:R-:W2:Y:S01]  /*59b0*/  LDL.64 R46, [R1+0x740] ;  /* 0x00074000012e7983 */ /* 0x000ea20000100a00 */
[----:B----4-:R-:W-:-:S03]  /*59c0*/  IMAD.WIDE R4, R6, 0x2, R34 ;  /* 0x0000000206047825 */ /* 0x010fc600078e0222 */
[----:B------:R-:W4:Y:S04]  /*59d0*/  LDL.64 R34, [R1+0x758] ;  /* 0x0007580001227983 */ /* 0x000f280000100a00 */
[----:B0-----:R0:W4:Y:S01]  /*59e0*/  LDG.E.U16 R21, [R18.64] ;  /* 0x0000000612157981 */ /* 0x001122000c1e1500 */
[----:B---3--:R-:W-:-:S03]  /*59f0*/  IMAD.WIDE R26, R6, 0x2, R26 ;  /* 0x00000002061a7825 */ /* 0x008fc600078e021a */
[----:B------:R3:W4:Y:S01]  /*5a00*/  LDG.E.U16 R20, [R4.64] ;  /* 0x0000000604147981 */ /* 0x000722000c1e1500 */
[----:B------:R-:W-:-:S03]  /*5a10*/  IMAD.WIDE R24, R6, 0x2, R24 ;  /* 0x0000000206187825 */ /* 0x000fc600078e0218 */
[----:B------:R1:W4:Y:S01]  /*5a20*/  LDG.E.U16 R143, [R26.64] ;  /* 0x000000061a8f7981 */ /* 0x000322000c1e1500 */
[----:B0-----:R-:W-:-:S03]  /*5a30*/  IMAD.WIDE R18, R6, 0x2, R44 ;  /* 0x0000000206127825 */ /* 0x001fc600078e022c */
[----:B------:R-:W4:Y:S04]  /*5a40*/  LDL.64 R44, [R1+0x738] ;  /* 0x00073800012c7983 */ /* 0x000f280000100a00 */
[----:B------:R0:W4:Y:S01]  /*5a50*/  LDG.E.U16 R142, [R24.64] ;  /* 0x00000006188e7981 */ /* 0x000122000c1e1500 */
[----:B-1----:R-:W-:-:S03]  /*5a60*/  IMAD.WIDE R26, R6, 0x2, R32 ;  /* 0x00000002061a7825 */ /* 0x002fc600078e0220 */
[----:B------:R1:W4:Y:S01]  /*5a70*/  LDG.E.U16 R133, [R18.64] ;  /* 0x0000000612857981 */ /* 0x000322000c1e1500 */
[----:B---3--:R-:W-:-:S03]  /*5a80*/  IMAD.WIDE R4, R6, 0x2, R112 ;  /* 0x0000000206047825 */ /* 0x008fc600078e0270 */
[----:B------:R3:W4:Y:S01]  /*5a90*/  LDG.E.U16 R122, [R26.64] ;  /* 0x000000061a7a7981 */ /* 0x000722000c1e1500 */
[----:B0-----:R-:W-:-:S03]  /*5aa0*/  IMAD.WIDE R24, R6, 0x2, R36 ;  /* 0x0000000206187825 */ /* 0x001fc600078e0224 */
[----:B------:R-:W4:Y:S01]  /*5ab0*/  LDL.64 R36, [R1+0x718] ;  /* 0x0007180001247983 */ /* 0x000f220000100a00 */
[----:B-1----:R-:W-:-:S03]  /*5ac0*/  IMAD.WIDE R18, R6, 0x2, R42 ;  /* 0x0000000206127825 */ /* 0x002fc600078e022a */
[----:B------:R-:W4:Y:S01]  /*5ad0*/  LDL.64 R42, [R1+0x710] ;  /* 0x00071000012a7983 */ /* 0x000f220000100a00 */
[----:B---3--:R-:W-:-:S03]  /*5ae0*/  IMAD.WIDE R26, R6, 0x2, R126 ;  /* 0x00000002061a7825 */ /* 0x008fc600078e027e */
[----:B------:R0:W3:Y:S04]  /*5af0*/  LDG.E.U16 R113, [R24.64] ;  /* 0x0000000618717981 */ /* 0x0000e8000c1e1500 */
[----:B------:R-:W3:Y:S01]  /*5b00*/  LDL.64 R126, [R1+0x6f8] ;  /* 0x0006f800017e7983 */ /* 0x000ee20000100a00 */
[----:B------:R-:W-:-:S03]  /*5b10*/  IMAD.WIDE R150, R6, 0x2, R118 ;  /* 0x0000000206967825 */ /* 0x000fc600078e0276 */
[----:B------:R2:W3:Y:S01]  /*5b20*/  LDG.E.U16 R112, [R18.64] ;  /* 0x0000000612707981 */ /* 0x0004e2000c1e1500 */
[----:B0-----:R-:W-:-:S03]  /*5b30*/  IMAD.WIDE R24, R6, 0x2, R120 ;  /* 0x0000000206187825 */ /* 0x001fc600078e0278 */
[----:B------:R-:W3:Y:S04]  /*5b40*/  LDL.64 R120, [R1+0x6f0] ;  /* 0x0006f00001787983 */ /* 0x000ee80000100a00 */
[----:B------:R-:W3:Y:S04]  /*5b50*/  LDL.64 R118, [R1+0x6c8] ;  /* 0x0006c80001767983 */ /* 0x000ee80000100a00 */
[----:B------:R5:W3:Y:S04]  /*5b60*/  LDG.E.U16 R132, [R4.64] ;  /* 0x0000000604847981 */ /* 0x000ae8000c1e1500 */
[----:B------:R-:W3:Y:S01]  /*5b70*/  LDL.64 R32, [R1+0x728] ;  /* 0x0007280001207983 */ /* 0x000ee20000100a00 */
[----:B------:R-:W-:-:S03]  /*5b80*/  IMAD.WIDE R28, R6, 0x2, R28 ;  /* 0x00000002061c7825 */ /* 0x000fc600078e021c */
[----:B------:R0:W3:Y:S04]  /*5b90*/  LDG.E.U16 R2, [R2.64] ;  /* 0x0000000602027981 */ /* 0x0000e8000c1e1500 */
[----:B------:R4:W3:Y:S04]  /*5ba0*/  LDG.E.U16 R123, [R28.64] ;  /* 0x000000061c7b7981 */ /* 0x0008e8000c1e1500 */
[----:B------:R1:W3:Y:S04]  /*5bb0*/  LDG.E.U16 R22, [R22.64] ;  /* 0x0000000616167981 */ /* 0x0002e8000c1e1500 */
[----:B------:R0:W3:Y:S01]  /*5bc0*/  LDG.E.U16 R150, [R150.64] ;  /* 0x0000000696967981 */ /* 0x0000e2000c1e1500 */
[----:B--2---:R-:W-:-:S03]  /*5bd0*/  IMAD.WIDE R18, R6, 0x2, R46 ;  /* 0x0000000206127825 */ /* 0x004fc600078e022e */
[----:B------:R-:W2:Y:S01]  /*5be0*/  LDL.64 R46, [R1+0x6e8] ;  /* 0x0006e800012e7983 */ /* 0x000ea20000100a00 */
[----:B-----5:R-:W-:-:S03]  /*5bf0*/  IMAD.WIDE R4, R6, 0x2, R38 ;  /* 0x0000000206047825 */ /* 0x020fc600078e0226 */
[----:B------:R5:W2:Y:S04]  /*5c00*/  LDG.E.U16 R19, [R18.64] ;  /* 0x0000000612137981 */ /* 0x000aa8000c1e1500 */
[----:B------:R0:W2:Y:S01]  /*5c10*/  LDG.E.U16 R39, [R4.64] ;  /* 0x0000000604277981 */ /* 0x0000a2000c1e1500 */
[----:B----4-:R-:W-:-:S03]  /*5c20*/  IMAD.WIDE R28, R6, 0x2, R34 ;  /* 0x00000002061c7825 */ /* 0x010fc600078e0222 */
[----:B------:R-:W4:Y:S04]  /*5c30*/  LDL.64 R34, [R1+0x708] ;  /* 0x0007080001227983 */ /* 0x000f280000100a00 */
[----:B------:R1:W4:Y:S01]  /*5c40*/  LDG.E.U16 R38, [R28.64] ;  /* 0x000000061c267981 */ /* 0x000322000c1e1500 */
[----:B0-----:R-:W-:-:S03]  /*5c50*/  IMAD.WIDE R4, R6, 0x2, R44 ;  /* 0x0000000206047825 */ /* 0x001fc600078e022c */
[----:B------:R-:W4:Y:S04]  /*5c60*/  LDL.64 R44, [R1+0x6d0] ;  /* 0x0006d000012c7983 */ /* 0x000f280000100a00 */
[----:B-----5:R0:W5:Y:S04]  /*5c70*/  LDG.E.U16 R18, [R4.64] ;  /* 0x0000000604127981 */ /* 0x020168000c1e1500 */
[----:B-1----:R1:W5:Y:S04]  /*5c80*/  LDG.E.U16 R29, [R26.64] ;  /* 0x000000061a1d7981 */ /* 0x002368000c1e1500 */
[----:B------:R0:W5:Y:S01]  /*5c90*/  LDG.E.U16 R28, [R24.64] ;  /* 0x00000006181c7981 */ /* 0x000162000c1e1500 */
[----:B-1----:R-:W-:-:S03]  /*5ca0*/  IMAD.WIDE R26, R6, 0x2, R116 ;  /* 0x00000002061a7825 */ /* 0x002fc600078e0274 */
[----:B------:R-:W5:Y:S01]  /*5cb0*/  LDL.64 R116, [R1+0x6b8] ;  /* 0x0006b80001747983 */ /* 0x000f620000100a00 */
[----:B0-----:R-:W-:-:S03]  /*5cc0*/  IMAD.WIDE R24, R6, 0x2, R36 ;  /* 0x0000000206187825 */ /* 0x001fc600078e0224 */
[----:B------:R-:W5:Y:S01]  /*5cd0*/  LDL.64 R36, [R1+0x6c0] ;  /* 0x0006c00001247983 */ /* 0x000f620000100a00 */
[----:B------:R-:W-:-:S03]  /*5ce0*/  IMAD.WIDE R4, R6, 0x2, R42 ;  /* 0x0000000206047825 */ /* 0x000fc600078e022a */
[----:B------:R3:W5:Y:S04]  /*5cf0*/  LDG.E.U16 R141, [R26.64] ;  /* 0x000000061a8d7981 */ /* 0x000768000c1e1500 */
[----:B------:R0:W5:Y:S04]  /*5d00*/  LDG.E.U16 R140, [R24.64] ;  /* 0x00000006188c7981 */ /* 0x000168000c1e1500 */
[----:B------:R2:W5:Y:S01]  /*5d10*/  LDG.E.U16 R131, [R4.64] ;  /* 0x0000000604837981 */ /* 0x000562000c1e1500 */
[----:B---3--:R-:W-:-:S03]  /*5d20*/  IMAD.WIDE R26, R6, 0x2, R126 ;  /* 0x00000002061a7825 */ /* 0x008fc600078e027e */
[----:B------:R-:W5:Y:S01]  /*5d30*/  LDL.64 R126, [R1+0x698] ;  /* 0x00069800017e7983 */ /* 0x000f620000100a00 */
[----:B0-----:R-:W-:-:S03]  /*5d40*/  IMAD.WIDE R24, R6, 0x2, R120 ;  /* 0x0000000206187825 */ /* 0x001fc600078e0278 */
[----:B------:R-:W5:Y:S01]  /*5d50*/  LDL.64 R42, [R1+0x6b0] ;  /* 0x0006b000012a7983 */ /* 0x000f620000100a00 */
[----:B------:R-:W-:-:S03]  /*5d60*/  IMAD.WIDE R32, R6, 0x2, R32 ;  /* 0x0000000206207825 */ /* 0x000fc600078e0220 */
[----:B------:R0:W5:Y:S04]  /*5d70*/  LDG.E.U16 R120, [R26.64] ;  /* 0x000000061a787981 */ /* 0x000168000c1e1500 */
[----:B------:R1:W5:Y:S01]  /*5d80*/  LDG.E.U16 R149, [R32.64] ;  /* 0x0000000620957981 */ /* 0x000362000c1e1500 */
[----:B--2---:R-:W-:-:S03]  /*5d90*/  IMAD.WIDE R4, R6, 0x2, R46 ;  /* 0x0000000206047825 */ /* 0x004fc600078e022e */
[----:B------:R2:W3:Y:S01]  /*5da0*/  LDG.E.U16 R47, [R24.64] ;  /* 0x00000006182f7981 */ /* 0x0004e2000c1e1500 */
[----:B-1----:R-:W-:-:S03]  /*5db0*/  IMAD.WIDE R32, R6, 0x2, R136 ;  /* 0x0000000206207825 */ /* 0x002fc600078e0288 */
[----:B------:R-:W3:Y:S04]  /*5dc0*/  LDL.64 R136, [R1+0x6a0] ;  /* 0x0006a00001887983 */ /* 0x000ee80000100a00 */
[----:B------:R1:W3:Y:S01]  /*5dd0*/  LDG.E.U16 R121, [R32.64] ;  /* 0x0000000620797981 */ /* 0x0002e2000c1e1500 */
[----:B--2---:R-:W-:-:S03]  /*5de0*/  IMAD.WIDE R24, R6, 0x2, R118 ;  /* 0x0000000206187825 */ /* 0x004fc600078e0276 */
[----:B------:R-:W2:Y:S01]  /*5df0*/  LDL.64 R118, [R1+0x670] ;  /* 0x0006700001767983 */ /* 0x000ea20000100a00 */
[----:B----4-:R-:W-:-:S03]  /*5e00*/  IMAD.WIDE R34, R6, 0x2, R34 ;  /* 0x0000000206227825 */ /* 0x010fc600078e0222 */
[----:B------:R5:W4:Y:S01]  /*5e10*/  LDG.E.U16 R46, [R4.64] ;  /* 0x00000006042e7981 */ /* 0x000b22000c1e1500 */
[----:B0-----:R-:W-:-:S03]  /*5e20*/  IMAD.WIDE R26, R6, 0x2, R44 ;  /* 0x00000002061a7825 */ /* 0x001fc600078e022c */
[----:B------:R-:W3:Y:S01]  /*5e30*/  LDL.64 R44, [R1+0x690] ;  /* 0x00069000012c7983 */ /* 0x000ee20000100a00 */
[----:B-1----:R-:W-:-:S03]  /*5e40*/  IMAD.WIDE R32, R6, 0x2, R128 ;  /* 0x0000000206207825 */ /* 0x002fc600078e0280 */
[----:B------:R-:W3:Y:S04]  /*5e50*/  LDL.64 R128, [R1+0x678] ;  /* 0x0006780001807983 */ /* 0x000ee80000100a00 */
[----:B------:R0:W3:Y:S04]  /*5e60*/  LDG.E.U16 R130, [R34.64] ;  /* 0x0000000622827981 */ /* 0x0000e8000c1e1500 */
[----:B------:R1:W4:Y:S01]  /*5e70*/  LDG.E.U16 R27, [R26.64] ;  /* 0x000000061a1b7981 */ /* 0x000322000c1e1500 */
[----:B0-----:R-:W-:-:S04]  /*5e80*/  IMAD.WIDE R34, R6, 0x2, R146 ;  /* 0x0000000206227825 */ /* 0x001fc800078e0292 */
[C---:B-----5:R-:W-:Y:S01]  /*5e90*/  IMAD.WIDE R4, R6.reuse, 0x2, R36 ;  /* 0x0000000206047825 */ /* 0x060fe200078e0224 */
[----:B-1----:R0:W5:Y:S04]  /*5ea0*/  LDG.E.U16 R26, [R24.64] ;  /* 0x00000006181a7981 */ /* 0x002168000c1e1500 */
[----:B------:R1:W4:Y:S04]  /*5eb0*/  LDG.E.U16 R37, [R34.64] ;  /* 0x0000000622257981 */ /* 0x000328000c1e1500 */
[----:B------:R0:W4:Y:S04]  /*5ec0*/  LDG.E.U16 R17, [R4.64] ;  /* 0x0000000604117981 */ /* 0x000128000c1e1500 */
[----:B------:R3:W4:Y:S01]  /*5ed0*/  LDG.E.U16 R36, [R32.64] ;  /* 0x0000000620247981 */ /* 0x000722000c1e1500 */
[----:B-1----:R-:W-:-:S04]  /*5ee0*/  IMAD.WIDE R34, R6, 0x2, R138 ;  /* 0x0000000206227825 */ /* 0x002fc800078e028a */
[C---:B0-----:R-:W-:Y:S01]  /*5ef0*/  IMAD.WIDE R24, R6.reuse, 0x2, R126 ;  /* 0x0000000206187825 */ /* 0x041fe200078e027e */
[----:B------:R0:W4:Y:S04]  /*5f00*/  LDG.E.U16 R147, [R34.64] ;  /* 0x0000000622937981 */ /* 0x000128000c1e1500 */
[----:B------:R2:W4:Y:S01]  /*5f10*/  LDG.E.U16 R138, [R24.64] ;  /* 0x00000006188a7981 */ /* 0x000522000c1e1500 */
[----:B------:R-:W-:-:S03]  /*5f20*/  IMAD.WIDE R4, R6, 0x2, R116 ;  /* 0x0000000206047825 */ /* 0x000fc600078e0274 */
[----:B------:R-:W4:Y:S01]  /*5f30*/  LDL.64 R116, [R1+0x668] ;  /* 0x0006680001747983 */ /* 0x000f220000100a00 */
[----:B0-----:R-:W-:-:S03]  /*5f40*/  IMAD.WIDE R34, R6, 0x2, R152 ;  /* 0x0000000206227825 */ /* 0x001fc600078e0298 */
[----:B------:R-:W4:Y:S01]  /*5f50*/  LDL.64 R126, [R1+0x638] ;  /* 0x00063800017e7983 */ /* 0x000f220000100a00 */
[----:B------:R-:W-:-:S03]  /*5f60*/  IMAD.WIDE R42, R6, 0x2, R42 ;  /* 0x00000002062a7825 */ /* 0x000fc600078e022a */
[----:B------:R-:W4:Y:S04]  /*5f70*/  LDL.64 R152, [R1+0x618] ;  /* 0x0006180001987983 */ /* 0x000f280000100a00 */
[----:B------:R0:W4:Y:S04]  /*5f80*/  LDG.E.U16 R148, [R42.64] ;  /* 0x000000062a947981 */ /* 0x000128000c1e1500 */
[----:B------:R1:W4:Y:S01]  /*5f90*/  LDG.E.U16 R5, [R4.64] ;  /* 0x0000000604057981 */ /* 0x000322000c1e1500 */
[----:B--2---:R-:W-:-:S03]  /*5fa0*/  IMAD.WIDE R24, R6, 0x2, R118 ;  /* 0x0000000206187825 */ /* 0x004fc600078e0276 */
[----:B------:R2:W5:Y:S02]  /*5fb0*/  LDG.E.U16 R119, [R34.64] ;  /* 0x0000000622777981 */ /* 0x000564000c1e1500 */
[C---:B--2---:R-:W-:Y:S02]  /*5fc0*/  IMAD.WIDE R34, R6.reuse, 0x2, R168 ;  /* 0x0000000206227825 */ /* 0x044fe400078e02a8 */
[----:B------:R-:W2:Y:S02]  /*5fd0*/  LDL.64 R168, [R1+0x600] ;  /* 0x0006000001a87983 */ /* 0x000ea40000100a00 */
[C---:B---3--:R-:W-:Y:S02]  /*5fe0*/  IMAD.WIDE R32, R6.reuse, 0x2, R136 ;  /* 0x0000000206207825 */ /* 0x048fe400078e0288 */
[----:B------:R-:W3:Y:S02]  /*5ff0*/  LDL.64 R136, [R1+0x640] ;  /* 0x0006400001887983 */ /* 0x000ee40000100a00 */
[----:B0-----:R-:W-:-:S02]  /*6000*/  IMAD.WIDE R42, R6, 0x2, R166 ;  /* 0x00000002062a7825 */ /* 0x001fc400078e02a6 */
[----:B------:R-:W5:Y:S02]  /*6010*/  LDL.64 R166, [R1+0x608] ;  /* 0x0006080001a67983 */ /* 0x000f640000100a00 */
[C---:B------:R-:W-:Y:S02]  /*6020*/  IMAD.WIDE R44, R6.reuse, 0x2, R44 ;  /* 0x00000002062c7825 */ /* 0x040fe400078e022c */
[----:B------:R0:W5:Y:S04]  /*6030*/  LDG.E.U16 R139, [R32.64] ;  /* 0x00000006208b7981 */ /* 0x000168000c1e1500 */
[----:B------:R1:W5:Y:S01]  /*6040*/  LDG.E.U16 R35, [R34.64] ;  /* 0x0000000622237981 */ /* 0x000362000c1e1500 */
[----:B0-----:R-:W-:-:S03]  /*6050*/  IMAD.WIDE R32, R6, 0x2, R128 ;  /* 0x0000000206207825 */ /* 0x001fc600078e0280 */
[----:B------:R0:W5:Y:S04]  /*6060*/  LDG.E.U16 R129, [R44.64] ;  /* 0x000000062c817981 */ /* 0x000168000c1e1500 */
[----:B------:R1:W5:Y:S04]  /*6070*/  LDG.E.U16 R128, [R42.64] ;  /* 0x000000062a807981 */ /* 0x000368000c1e1500 */
[----:B------:R1:W5:Y:S04]  /*6080*/  LDG.E.U16 R118, [R32.64] ;  /* 0x0000000620767981 */ /* 0x000368000c1e1500 */
[----:B0-----:R0:W5:Y:S02]  /*6090*/  LDG.E.U16 R45, [R24.64] ;  /* 0x00000006182d7981 */ /* 0x001164000c1e1500 */
[----:B0-----:R-:W-:-:S02]  /*60a0*/  IMAD.WIDE R24, R6, 0x2, R162 ;  /* 0x0000000206187825 */ /* 0x001fc400078e02a2 */
[----:B------:R-:W5:Y:S02]  /*60b0*/  LDL.64 R162, [R1+0x5f8] ;  /* 0x0005f80001a27983 */ /* 0x000f640000100a00 */
[C---:B-1----:R-:W-:Y:S02]  /*60c0*/  IMAD.WIDE R42, R6.reuse, 0x2, R178 ;  /* 0x00000002062a7825 */ /* 0x042fe400078e02b2 */
[----:B------:R-:W5:Y:S02]  /*60d0*/  LDL.64 R178, [R1+0x5b8] ;  /* 0x0005b80001b27983 */ /* 0x000f640000100a00 */
[C---:B------:R-:W-:Y:S02]  /*60e0*/  IMAD.WIDE R32, R6.reuse, 0x2, R164 ;  /* 0x0000000206207825 */ /* 0x040fe400078e02a4 */
[----:B------:R0:W5:Y:S04]  /*60f0*/  LDG.E.U16 R34, [R42.64] ;  /* 0x000000062a227981 */ /* 0x000168000c1e1500 */
[----:B------:R-:W5:Y:S01]  /*6100*/  LDL.64 R164, [R1+0x5f0] ;  /* 0x0005f00001a47983 */ /* 0x000f620000100a00 */
[----:B----4-:R-:W-:-:S03]  /*6110*/  IMAD.WIDE R116, R6, 0x2, R116 ;  /* 0x0000000206747825 */ /* 0x010fc600078e0274 */
[----:B------:R1:W4:Y:S01]  /*6120*/  LDG.E.U16 R25, [R24.64] ;  /* 0x0000000618197981 */ /* 0x000322000c1e1500 */
[----:B0-----:R-:W-:-:S03]  /*6130*/  IMAD.WIDE R42, R6, 0x2, R158 ;  /* 0x00000002062a7825 */ /* 0x001fc600078e029e */
[----:B------:R-:W4:Y:S04]  /*6140*/  LDL.64 R158, [R1+0x5d8] ;  /* 0x0005d800019e7983 */ /* 0x000f280000100a00 */
[----:B------:R2:W4:Y:S04]  /*6150*/  LDG.E.U16 R145, [R42.64] ;  /* 0x000000062a917981 */ /* 0x000528000c1e1500 */
[----:B------:R0:W4:Y:S01]  /*6160*/  LDG.E.U16 R44, [R116.64] ;  /* 0x00000006742c7981 */ /* 0x000122000c1e1500 */
[----:B------:R-:W-:-:S03]  /*6170*/  IMAD.WIDE R126, R6, 0x2, R126 ;  /* 0x00000002067e7825 */ /* 0x000fc600078e027e */
[----:B-1----:R1:W4:Y:S04]  /*6180*/  LDG.E.U16 R24, [R32.64] ;  /* 0x0000000620187981 */ /* 0x002328000c1e1500 */
[----:B------:R1:W4:Y:S01]  /*6190*/  LDG.E.U16 R3, [R126.64] ;  /* 0x000000067e037981 */ /* 0x000322000c1e1500 */
[----:B0-----:R-:W-:-:S03]  /*61a0*/  IMAD.WIDE R116, R6, 0x2, R160 ;  /* 0x0000000206747825 */ /* 0x001fc600078e02a0 */
[----:B------:R-:W4:Y:S04]  /*61b0*/  LDL.64 R160, [R1+0x5e8] ;  /* 0x0005e80001a07983 */ /* 0x000f280000100a00 */
[----:B------:R5:W4:Y:S01]  /*61c0*/  LDG.E.U16 R146, [R116.64] ;  /* 0x0000000674927981 */ /* 0x000b22000c1e1500 */
[----:B--2---:R-:W-:-:S03]  /*61d0*/  IMAD.WIDE R42, R6, 0x2, R168 ;  /* 0x00000002062a7825 */ /* 0x004fc600078e02a8 */
[----:B------:R-:W2:Y:S01]  /*61e0*/  LDL.64 R168, [R1+0x5b0] ;  /* 0x0005b00001a87983 */ /* 0x000ea20000100a00 */
[----:B---3--:R-:W-:-:S04]  /*61f0*/  IMAD.WIDE R136, R6, 0x2, R136 ;  /* 0x0000000206887825 */ /* 0x008fc800078e0288 */
[C---:B-----5:R-:W-:Y:S01]  /*6200*/  IMAD.WIDE R116, R6.reuse, 0x2, R166 ;  /* 0x0000000206747825 */ /* 0x060fe200078e02a6 */
[----:B------:R0:W3:Y:S03]  /*6210*/  LDG.E.U16 R4, [R136.64] ;  /* 0x0000000688047981 */ /* 0x0000e6000c1e1500 */
[C---:B-1----:R-:W-:Y:S01]  /*6220*/  IMAD.WIDE R32, R6.reuse, 0x2, R176 ;  /* 0x0000000206207825 */ /* 0x042fe200078e02b0 */
[----:B------:R-:W5:Y:S03]  /*6230*/  LDL.64 R166, [R1+0x5c0] ;  /* 0x0005c00001a67983 */ /* 0x000f660000100a00 */
[C---:B------:R-:W-:Y:S01]  /*6240*/  IMAD.WIDE R126, R6.reuse, 0x2, R174 ;  /* 0x00000002067e7825 */ /* 0x040fe200078e02ae */
[----:B------:R-:W3:Y:S04]  /*6250*/  LDL.64 R176, [R1+0x598] ;  /* 0x0005980001b07983 */ /* 0x000ee80000100a00 */
[----:B0-----:R0:W3:Y:S04]  /*6260*/  LDG.E.U16 R137, [R32.64] ;  /* 0x0000000620897981 */ /* 0x0010e8000c1e1500 */
[----:B------:R1:W3:Y:S04]  /*6270*/  LDG.E.U16 R127, [R126.64] ;  /* 0x000000067e7f7981 */ /* 0x0002e8000c1e1500 */
[----:B------:R-:W3:Y:S04]  /*6280*/  LDL.64 R174, [R1+0x590] ;  /* 0x0005900001ae7983 */ /* 0x000ee80000100a00 */
[----:B-1----:R1:W3:Y:S01]  /*6290*/  LDG.E.U16 R126, [R116.64] ;  /* 0x00000006747e7981 */ /* 0x0022e2000c1e1500 */
[----:B------:R-:W-:-:S05]  /*62a0*/  IMAD.WIDE R152, R6, 0x2, R152 ;  /* 0x0000000206987825 */ /* 0x000fca00078e0298 */
[----:B------:R4:W3:Y:S04]  /*62b0*/  LDG.E.U16 R136, [R152.64] ;  /* 0x0000000698887981 */ /* 0x0008e8000c1e1500 */
[----:B-1----:R1:W3:Y:S01]  /*62c0*/  LDG.E.U16 R117, [R42.64] ;  /* 0x000000062a757981 */ /* 0x0022e2000c1e1500 */
[----:B0-----:R-:W-:-:S03]  /*62d0*/  IMAD.WIDE R32, R6, 0x2, R162 ;  /* 0x0000000206207825 */ /* 0x001fc600078e02a2 */
[----:B------:R-:W3:Y:S04]  /*62e0*/  LDL.64 R162, [R1+0x588] ;  /* 0x0005880001a27983 */ /* 0x000ee80000100a00 */
[----:B------:R0:W3:Y:S02]  /*62f0*/  LDG.E.U16 R116, [R32.64] ;  /* 0x0000000620747981 */ /* 0x0000e4000c1e1500 */
[C---:B0-----:R-:W-:Y:S02]  /*6300*/  IMAD.WIDE R32, R6.reuse, 0x2, R184 ;  /* 0x0000000206207825 */ /* 0x041fe400078e02b8 */
[----:B------:R-:W3:Y:S02]  /*6310*/  LDL.64 R184, [R1+0x570] ;  /* 0x0005700001b87983 */ /* 0x000ee40000100a00 */
[----:B-1----:R-:W-:-:S02]  /*6320*/  IMAD.WIDE R42, R6, 0x2, R164 ;  /* 0x00000002062a7825 */ /* 0x002fc400078e02a4 */
[----:B------:R-:W3:Y:S02]  /*6330*/  LDL.64 R164, [R1+0x580] ;  /* 0x0005800001a47983 */ /* 0x000ee40000100a00 */
[C---:B----4-:R-:W-:Y:S02]  /*6340*/  IMAD.WIDE R158, R6.reuse, 0x2, R158 ;  /* 0x00000002069e7825 */ /* 0x050fe400078e029e */
[----:B------:R0:W4:Y:S02]  /*6350*/  LDG.E.U16 R33, [R32.64] ;  /* 0x0000000620217981 */ /* 0x000124000c1e1500 */
[C---:B------:R-:W-:Y:S02]  /*6360*/  IMAD.WIDE R152, R6.reuse, 0x2, R182 ;  /* 0x0000000206987825 */ /* 0x040fe400078e02b6 */
[----:B------:R-:W4:Y:S04]  /*6370*/  LDL.64 R182, [R1+0x568] ;  /* 0x0005680001b67983 */ /* 0x000f280000100a00 */
[----:B------:R1:W4:Y:S04]  /*6380*/  LDG.E.U16 R23, [R152.64] ;  /* 0x0000000698177981 */ /* 0x000328000c1e1500 */
[----:B0-----:R0:W4:Y:S01]  /*6390*/  LDG.E.U16 R32, [R158.64] ;  /* 0x000000069e207981 */ /* 0x001122000c1e1500 */
[----:B------:R-:W-:-:S03]  /*63a0*/  IMAD.WIDE R160, R6, 0x2, R160 ;  /* 0x0000000206a07825 */ /* 0x000fc600078e02a0 */
[----:B------:R0:W4:Y:S01]  /*63b0*/  LDG.E.U16 R43, [R42.64] ;  /* 0x000000062a2b7981 */ /* 0x000122000c1e1500 */
[----:B-1----:R-:W-:-:S03]  /*63c0*/  IMAD.WIDE R152, R6, 0x2, R190 ;  /* 0x0000000206987825 */ /* 0x002fc600078e02be */
[----:B------:R-:W4:Y:S01]  /*63d0*/  LDL.64 R190, [R1+0x518] ;  /* 0x0005180001be7983 */ /* 0x000f220000100a00 */
[----:B0-----:R-:W-:-:S03]  /*63e0*/  IMAD.WIDE R158, R6, 0x2, R178 ;  /* 0x00000002069e7825 */ /* 0x001fc600078e02b2 */
[----:B------:R-:W4:Y:S04]  /*63f0*/  LDL.64 R178, [R1+0x558] ;  /* 0x0005580001b27983 */ /* 0x000f280000100a00 */
[----:B------:R0:W4:Y:S02]  /*6400*/  LDG.E.U16 R42, [R160.64] ;  /* 0x00000006a02a7981 */ /* 0x000124000c1e1500 */
[C---:B0-----:R-:W-:Y:S02]  /*6410*/  IMAD.WIDE R160, R6.reuse, 0x2, R180 ;  /* 0x0000000206a07825 */ /* 0x041fe400078e02b4 */
[----:B------:R-:W4:Y:S04]  /*6420*/  LDL.64 R180, [R1+0x560] ;  /* 0x0005600001b47983 */ /* 0x000f280000100a00 */
[----:B------:R3:W4:Y:S01]  /*6430*/  LDG.E.U16 R151, [R160.64] ;  /* 0x00000006a0977981 */ /* 0x000722000c1e1500 */
[----:B--2---:R-:W-:-:S06]  /*6440*/  IMAD.WIDE R168, R6, 0x2, R168 ;  /* 0x0000000206a87825 */ /* 0x004fcc00078e02a8 */
[----:B------:R0:W2:Y:S04]  /*6450*/  LDG.E.U16 R168, [R168.64] ;  /* 0x00000006a8a87981 */ /* 0x0000a8000c1e1500 */
[----:B0-----:R0:W2:Y:S02]  /*6460*/  LDG.E.U16 R169, [R152.64] ;  /* 0x0000000698a97981 */ /* 0x0010a4000c1e1500 */
[C---:B0-----:R-:W-:Y:S02]  /*6470*/  IMAD.WIDE R152, R6.reuse, 0x2, R186 ;  /* 0x0000000206987825 */ /* 0x041fe400078e02ba */
[----:B------:R-:W2:Y:S02]  /*6480*/  LDL.64 R186, [R1+0x548] ;  /* 0x0005480001ba7983 */ /* 0x000ea40000100a00 */
[----:B-----5:R-:W-:-:S02]  /*6490*/  IMAD.WIDE R166, R6, 0x2, R166 ;  /* 0x0000000206a67825 */ /* 0x020fc400078e02a6 */
[----:B------:R0:W5:Y:S04]  /*64a0*/  LDG.E.U16 R172, [R152.64] ;  /* 0x0000000698ac7981 */ /* 0x000168000c1e1500 */
[----:B------:R1:W5:Y:S01]  /*64b0*/  LDG.E.U16 R166, [R166.64] ;  /* 0x00000006a6a67981 */ /* 0x000362000c1e1500 */
[----:B---3--:R-:W-:-:S04]  /*64c0*/  IMAD.WIDE R160, R6, 0x2, R174 ;  /* 0x0000000206a07825 */ /* 0x008fc800078e02ae */
[C---:B0-----:R-:W-:Y:S01]  /*64d0*/  IMAD.WIDE R152, R6.reuse, 0x2, R188 ;  /* 0x0000000206987825 */ /* 0x041fe200078e02bc */
[----:B------:R4:W3:Y:S04]  /*64e0*/  LDG.E.U16 R175, [R160.64] ;  /* 0x00000006a0af7981 */ /* 0x0008e8000c1e1500 */
[----:B-1----:R0:W3:Y:S04]  /*64f0*/  LDG.E.U16 R167, [R158.64] ;  /* 0x000000069ea77981 */ /* 0x0020e8000c1e1500 */
[----:B------:R-:W3:Y:S01]  /*6500*/  LDL.64 R188, [R1+0x538] ;  /* 0x0005380001bc7983 */ /* 0x000ee20000100a00 */
[----:B0-----:R-:W-:-:S05]  /*6510*/  IMAD.WIDE R158, R6, 0x2, R176 ;  /* 0x00000002069e7825 */ /* 0x001fca00078e02b0 */
[----:B------:R0:W5:Y:S02]  /*6520*/  LDG.E.U16 R174, [R158.64] ;  /* 0x000000069eae7981 */ /* 0x000164000c1e1500 */
[C---:B0-----:R-:W-:Y:S02]  /*6530*/  IMAD.WIDE R158, R6.reuse, 0x2, R184 ;  /* 0x00000002069e7825 */ /* 0x041fe400078e02b8 */
[----:B------:R-:W5:Y:S02]  /*6540*/  LDL.64 R184, [R1+0x530] ;  /* 0x0005300001b87983 */ /* 0x000f640000100a00 */
[----:B------:R-:W-:-:S05]  /*6550*/  IMAD.WIDE R164, R6, 0x2, R164 ;  /* 0x0000000206a47825 */ /* 0x000fca00078e02a4 */
[----:B------:R0:W5:Y:S01]  /*6560*/  LDG.E.U16 R177, [R164.64] ;  /* 0x00000006a4b17981 */ /* 0x000162000c1e1500 */
[----:B------:R-:W-:-:S04]  /*6570*/  IMAD.WIDE R162, R6, 0x2, R162 ;  /* 0x0000000206a27825 */ /* 0x000fc800078e02a2 */
[C---:B----4-:R-:W-:Y:S01]  /*6580*/  IMAD.WIDE R160, R6.reuse, 0x2, R182 ;  /* 0x0000000206a07825 */ /* 0x050fe200078e02b6 */
[----:B------:R1:W4:Y:S03]  /*6590*/  LDG.E.U16 R176, [R162.64] ;  /* 0x00000006a2b07981 */ /* 0x000326000c1e1500 */
[C---:B0-----:R-:W-:Y:S02]  /*65a0*/  IMAD.WIDE R164, R6.reuse, 0x2, R178 ;  /* 0x0000000206a47825 */ /* 0x041fe400078e02b2 */
[----:B------:R0:W4:Y:S04]  /*65b0*/  LDG.E.U16 R178, [R152.64] ;  /* 0x0000000698b27981 */ /* 0x000128000c1e1500 */
[----:B------:R2:W4:Y:S04]  /*65c0*/  LDG.E.U16 R179, [R158.64] ;  /* 0x000000069eb37981 */ /* 0x000528000c1e1500 */
[----:B------:R5:W4:Y:S01]  /*65d0*/  LDG.E.U16 R182, [R164.64] ;  /* 0x00000006a4b67981 */ /* 0x000b22000c1e1500 */
[----:B0-----:R-:W-:-:S03]  /*65e0*/  IMAD.WIDE R152, R6, 0x2, R192 ;  /* 0x0000000206987825 */ /* 0x001fc600078e02c0 */
[----:B------:R-:W4:Y:S01]  /*65f0*/  LDL.64 R192, [R1+0x500] ;  /* 0x0005000001c07983 */ /* 0x000f220000100a00 */
[----:B-1----:R-:W-:-:S03]  /*6600*/  IMAD.WIDE R162, R6, 0x2, R180 ;  /* 0x0000000206a27825 */ /* 0x002fc600078e02b4 */
[----:B------:R0:W4:Y:S04]  /*6610*/  LDG.E.U16 R180, [R160.64] ;  /* 0x00000006a0b47981 */ /* 0x000128000c1e1500 */
[----:B------:R3:W4:Y:S04]  /*6620*/  LDG.E.U16 R181, [R162.64] ;  /* 0x00000006a2b57981 */ /* 0x000728000c1e1500 */
[----:B------:R1:W4:Y:S01]  /*6630*/  LDG.E.U16 R183, [R152.64] ;  /* 0x0000000698b77981 */ /* 0x000322000c1e1500 */
[----:B0-----:R-:W-:-:S03]  /*6640*/  IMAD.WIDE R160, R6, 0x2, R194 ;  /* 0x0000000206a07825 */ /* 0x001fc600078e02c2 */
[----:B------:R-:W4:Y:S01]  /*6650*/  LDL.64 R194, [R1+0x4f0] ;  /* 0x0004f00001c27983 */ /* 0x000f220000100a00 */
[----:B--2---:R-:W-:-:S03]  /*6660*/  IMAD.WIDE R158, R6, 0x2, R186 ;  /* 0x00000002069e7825 */ /* 0x004fc600078e02ba */
[----:B------:R-:W2:Y:S01]  /*6670*/  LDL.64 R186, [R1+0x4f8] ;  /* 0x0004f80001ba7983 */ /* 0x000ea20000100a00 */
[----:B-1----:R-:W-:-:S03]  /*6680*/  IMAD.WIDE R152, R6, 0x2, R202 ;  /* 0x0000000206987825 */ /* 0x002fc600078e02ca */
[----:B------:R-:W2:Y:S01]  /*6690*/  LDL.64 R202, [R1+0x490] ;  /* 0x0004900001ca7983 */ /* 0x000ea20000100a00 */
[----:B---3--:R-:W-:-:S03]  /*66a0*/  IMAD.WIDE R162, R6, 0x2, R188 ;  /* 0x0000000206a27825 */ /* 0x008fc600078e02bc */
[----:B------:R-:W3:Y:S04]  /*66b0*/  LDL.64 R188, [R1+0x4e8] ;  /* 0x0004e80001bc7983 */ /* 0x000ee80000100a00 */
[----:B------:R0:W3:Y:S04]  /*66c0*/  LDG.E.U16 R162, [R162.64] ;  /* 0x00000006a2a27981 */ /* 0x0000e8000c1e1500 */
[----:B0-----:R0:W3:Y:S01]  /*66d0*/  LDG.E.U16 R163, [R152.64] ;  /* 0x0000000698a37981 */ /* 0x0010e2000c1e1500 */
[----:B-----5:R-:W-:-:S03]  /*66e0*/  IMAD.WIDE R164, R6, 0x2, R184 ;  /* 0x0000000206a47825 */ /* 0x020fc600078e02b8 */
[----:B------:R1:W5:Y:S04]  /*66f0*/  LDG.E.U16 R184, [R158.64] ;  /* 0x000000069eb87981 */ /* 0x000368000c1e1500 */
[----:B------:R1:W5:Y:S01]  /*6700*/  LDG.E.U16 R185, [R160.64] ;  /* 0x00000006a0b97981 */ /* 0x000362000c1e1500 */
[----:B0-----:R-:W-:-:S03]  /*6710*/  IMAD.WIDE R152, R6, 0x2, R200 ;  /* 0x0000000206987825 */ /* 0x001fc600078e02c8 */
[----:B------:R0:W5:Y:S01]  /*6720*/  LDG.E.U16 R164, [R164.64] ;  /* 0x00000006a4a47981 */ /* 0x000162000c1e1500 */
[----:B-1----:R-:W-:-:S03]  /*6730*/  IMAD.WIDE R158, R6, 0x2, R196 ;  /* 0x00000002069e7825 */ /* 0x002fc600078e02c4 */
[----:B------:R-:W5:Y:S01]  /*6740*/  LDL.64 R196, [R1+0x4e0] ;  /* 0x0004e00001c47983 */ /* 0x000f620000100a00 */
[----:B------:R-:W-:-:S03]  /*6750*/  IMAD.WIDE R160, R6, 0x2, R190 ;  /* 0x0000000206a07825 */ /* 0x000fc600078e02be */
[----:B------:R-:W5:Y:S04]  /*6760*/  LDL.64 R190, [R1+0x4b0] ;  /* 0x0004b00001be7983 */ /* 0x000f680000100a00 */
[----:B0-----:R0:W5:Y:S04]  /*6770*/  LDG.E.U16 R165, [R158.64] ;  /* 0x000000069ea57981 */ /* 0x001168000c1e1500 */
[----:B------:R1:W5:Y:S04]  /*6780*/  LDG.E.U16 R160, [R160.64] ;  /* 0x00000006a0a07981 */ /* 0x000368000c1e1500 */
[----:B------:R-:W5:Y:S01]  /*6790*/  LDL.64 R200, [R1+0x4a0] ;  /* 0x0004a00001c87983 */ /* 0x000f620000100a00 */
[----:B0-----:R-:W-:-:S03]  /*67a0*/  IMAD.WIDE R158, R6, 0x2, R198 ;  /* 0x00000002069e7825 */ /* 0x001fc600078e02c6 */
[----:B------:R-:W5:Y:S04]  /*67b0*/  LDL.64 R198, [R1+0x4a8] ;  /* 0x0004a80001c67983 */ /* 0x000f680000100a00 */
[----:B-1----:R4:W5:Y:S04]  /*67c0*/  LDG.E.U16 R161, [R152.64] ;  /* 0x0000000698a17981 */ /* 0x002968000c1e1500 */
[----:B------:R0:W5:Y:S01]  /*67d0*/  LDG.E.U16 R158, [R158.64] ;  /* 0x000000069e9e7981 */ /* 0x000162000c1e1500 */
[----:B----4-:R-:W-:-:S03]  /*67e0*/  IMAD.WIDE R152, R6, 0x2, R192 ;  /* 0x0000000206987825 */ /* 0x010fc600078e02c0 */
[----:B------:R-:W4:Y:S04]  /*67f0*/  LDL.64 R192, [R1+0x4d8] ;  /* 0x0004d80001c07983 */ /* 0x000f280000100a00 */
[----:B0-----:R2:W4:Y:S02]  /*6800*/  LDG.E.U16 R159, [R152.64] ;  /* 0x00000006989f7981 */ /* 0x001524000c1e1500 */
[----:B--2---:R-:W-:-:S05]  /*6810*/  IMAD.WIDE R152, R6, 0x2, R186 ;  /* 0x0000000206987825 */ /* 0x004fca00078e02ba */
[----:B------:R0:W2:Y:S02]  /*6820*/  LDG.E.U16 R186, [R152.64] ;  /* 0x0000000698ba7981 */ /* 0x0000a4000c1e1500 */
[C---:B0-----:R-:W-:Y:S02]  /*6830*/  IMAD.WIDE R152, R6.reuse, 0x2, R194 ;  /* 0x0000000206987825 */ /* 0x041fe400078e02c2 */
[----:B------:R-:W2:Y:S04]  /*6840*/  LDL.64 R194, [R1+0x498] ;  /* 0x0004980001c27983 */ /* 0x000ea80000100a00 */
[----:B------:R3:W2:Y:S02]  /*6850*/  LDG.E.U16 R187, [R152.64] ;  /* 0x0000000698bb7981 */ /* 0x0006a4000c1e1500 */
[----:B---3--:R-:W-:-:S05]  /*6860*/  IMAD.WIDE R152, R6, 0x2, R188 ;  /* 0x0000000206987825 */ /* 0x008fca00078e02bc */
[----:B------:R5:W3:Y:S02]  /*6870*/  LDG.E.U16 R188, [R152.64] ;  /* 0x0000000698bc7981 */ /* 0x000ae4000c1e1500 */
[C---:B-----5:R-:W-:Y:S02]  /*6880*/  IMAD.WIDE R152, R6.reuse, 0x2, R196 ;  /* 0x0000000206987825 */ /* 0x060fe400078e02c4 */
[----:B------:R-:W5:Y:S04]  /*6890*/  LDL.64 R196, [R1+0x488] ;  /* 0x0004880001c47983 */ /* 0x000f680000100a00 */
[----:B------:R0:W3:Y:S02]  /*68a0*/  LDG.E.U16 R189, [R152.64] ;  /* 0x0000000698bd7981 */ /* 0x0000e4000c1e1500 */
[----:B0-----:R-:W-:-:S05]  /*68b0*/  IMAD.WIDE R152, R6, 0x2, R190 ;  /* 0x0000000206987825 */ /* 0x001fca00078e02be */
[----:B------:R0:W3:Y:S02]  /*68c0*/  LDG.E.U16 R190, [R152.64] ;  /* 0x0000000698be7981 */ /* 0x0000e4000c1e1500 */
[C---:B0-----:R-:W-:Y:S02]  /*68d0*/  IMAD.WIDE R152, R6.reuse, 0x2, R198 ;  /* 0x0000000206987825 */ /* 0x041fe400078e02c6 */
[----:B------:R-:W3:Y:S04]  /*68e0*/  LDL.64 R198, [R1+0x480] ;  /* 0x0004800001c67983 */ /* 0x000ee80000100a00 */
[----:B------:R4:W3:Y:S02]  /*68f0*/  LDG.E.U16 R191, [R152.64] ;  /* 0x0000000698bf7981 */ /* 0x0008e4000c1e1500 */
[----:B----4-:R-:W-:-:S05]  /*6900*/  IMAD.WIDE R152, R6, 0x2, R192 ;  /* 0x0000000206987825 */ /* 0x010fca00078e02c0 */
[----:B------:R0:W4:Y:S02]  /*6910*/  LDG.E.U16 R192, [R152.64] ;  /* 0x0000000698c07981 */ /* 0x000124000c1e1500 */
[C---:B0-----:R-:W-:Y:S02]  /*6920*/  IMAD.WIDE R152, R6.reuse, 0x2, R200 ;  /* 0x0000000206987825 */ /* 0x041fe400078e02c8 */
[----:B------:R-:W4:Y:S04]  /*6930*/  LDL.64 R200, [R1+0x4c8] ;  /* 0x0004c80001c87983 */ /* 0x000f280000100a00 */
[----:B------:R2:W4:Y:S02]  /*6940*/  LDG.E.U16 R193, [R152.64] ;  /* 0x0000000698c17981 */ /* 0x000524000c1e1500 */
[----:B--2---:R-:W-:-:S05]  /*6950*/  IMAD.WIDE R152, R6, 0x2, R194 ;  /* 0x0000000206987825 */ /* 0x004fca00078e02c2 */
[----:B------:R0:W2:Y:S02]  /*6960*/  LDG.E.U16 R194, [R152.64] ;  /* 0x0000000698c27981 */ /* 0x0000a4000c1e1500 */
[C---:B0-----:R-:W-:Y:S02]  /*6970*/  IMAD.WIDE R152, R6.reuse, 0x2, R202 ;  /* 0x0000000206987825 */ /* 0x041fe400078e02ca */
[----:B------:R-:W2:Y:S04]  /*6980*/  LDL.64 R202, [R1+0x468] ;  /* 0x0004680001ca7983 */ /* 0x000ea80000100a00 */
[----:B------:R5:W2:Y:S02]  /*6990*/  LDG.E.U16 R195, [R152.64] ;  /* 0x0000000698c37981 */ /* 0x000aa4000c1e1500 */
[----:B-----5:R-:W-:-:S05]  /*69a0*/  IMAD.WIDE R152, R6, 0x2, R196 ;  /* 0x0000000206987825 */ /* 0x020fca00078e02c4 */
[----:B------:R0:W5:Y:S02]  /*69b0*/  LDG.E.U16 R196, [R152.64] ;  /* 0x0000000698c47981 */ /* 0x000164000c1e1500 */
[C---:B0-----:R-:W-:Y:S02]  /*69c0*/  IMAD.WIDE R152, R6.reuse, 0x2, R204 ;  /* 0x0000000206987825 */ /* 0x041fe400078e02cc */
[----:B------:R-:W5:Y:S04]  /*69d0*/  LDL.64 R204, [R1+0x458] ;  /* 0x0004580001cc7983 */ /* 0x000f680000100a00 */
[----:B------:R3:W5:Y:S02]  /*69e0*/  LDG.E.U16 R197, [R152.64] ;  /* 0x0000000698c57981 */ /* 0x000764000c1e1500 */
[----:B---3--:R-:W-:-:S05]  /*69f0*/  IMAD.WIDE R152, R6, 0x2, R198 ;  /* 0x0000000206987825 */ /* 0x008fca00078e02c6 */
[----:B------:R0:W3:Y:S02]  /*6a00*/  LDG.E.U16 R198, [R152.64] ;  /* 0x0000000698c67981 */ /* 0x0000e4000c1e1500 */
[C---:B0-----:R-:W-:Y:S02]  /*6a10*/  IMAD.WIDE R152, R6.reuse, 0x2, R206 ;  /* 0x0000000206987825 */ /* 0x041fe400078e02ce */
[----:B------:R-:W3:Y:S04]  /*6a20*/  LDL.64 R206, [R1+0x450] ;  /* 0x0004500001ce7983 */ /* 0x000ee80000100a00 */
[----:B------:R4:W3:Y:S02]  /*6a30*/  LDG.E.U16 R199, [R152.64] ;  /* 0x0000000698c77981 */ /* 0x0008e4000c1e1500 */
[----:B----4-:R-:W-:-:S05]  /*6a40*/  IMAD.WIDE R152, R6, 0x2, R200 ;  /* 0x0000000206987825 */ /* 0x010fca00078e02c8 */
[----:B------:R0:W4:Y:S02]  /*6a50*/  LDG.E.U16 R200, [R152.64] ;  /* 0x0000000698c87981 */ /* 0x000124000c1e1500 */
[C---:B0-----:R-:W-:Y:S02]  /*6a60*/  IMAD.WIDE R152, R6.reuse, 0x2, R218 ;  /* 0x0000000206987825 */ /* 0x041fe400078e02da */
[----:B------:R-:W3:Y:S04]  /*6a70*/  LDL.64 R218, [R1+0x438] ;  /* 0x0004380001da7983 */ /* 0x000ee80000100a00 */
[----:B------:R2:W3:Y:S02]  /*6a80*/  LDG.E.U16 R201, [R152.64] ;  /* 0x0000000698c97981 */ /* 0x0004e4000c1e1500 */
[----:B--2---:R-:W-:-:S05]  /*6a90*/  IMAD.WIDE R152, R6, 0x2, R202 ;  /* 0x0000000206987825 */ /* 0x004fca00078e02ca */
[----:B------:R0:W2:Y:S04]  /*6aa0*/  LDG.E.U16 R202, [R152.64] ;  /* 0x0000000698ca7981 */ /* 0x0000a8000c1e1500 */
[----:B0-----:R-:W2:Y:S02]  /*6ab0*/  LDL.64 R152, [R1+0x460] ;  /* 0x0004600001987983 */ /* 0x001ea40000100a00 */
[----:B--2---:R-:W-:-:S05]  /*6ac0*/  IMAD.WIDE R152, R6, 0x2, R152 ;  /* 0x0000000206987825 */ /* 0x004fca00078e0298 */
[----:B------:R5:W2:Y:S02]  /*6ad0*/  LDG.E.U16 R203, [R152.64] ;  /* 0x0000000698cb7981 */ /* 0x000aa4000c1e1500 */
[----:B-----5:R-:W-:-:S05]  /*6ae0*/  IMAD.WIDE R152, R6, 0x2, R204 ;  /* 0x0000000206987825 */ /* 0x020fca00078e02cc */
[----:B------:R0:W5:Y:S04]  /*6af0*/  LDG.E.U16 R204, [R152.64] ;  /* 0x0000000698cc7981 */ /* 0x000168000c1e1500 */
[----:B0-----:R-:W2:Y:S01]  /*6b00*/  LDL.64 R152, [R1+0x4c0] ;  /* 0x0004c00001987983 */ /* 0x001ea20000100a00 */
[C---:B------:R-:W-:Y:S02]  /*6b10*/  LOP3.LUT R210, R11.reuse, 0x10, RZ, 0x3c, !PT ;  /* 0x000000100bd27812 */ /* 0x040fe400078e3cff */
[----:B------:R-:W-:Y:S01]  /*6b20*/  LOP3.LUT R212, R11, 0x20, RZ, 0x3c, !PT ;  /* 0x000000200bd47812 */ /* 0x000fe200078e3cff */
[----:B--2---:R-:W-:-:S05]  /*6b30*/  IMAD.WIDE R152, R6, 0x2, R152 ;  /* 0x0000000206987825 */ /* 0x004fca00078e0298 */
[----:B------:R3:W2:Y:S02]  /*6b40*/  LDG.E.U16 R205, [R152.64] ;  /* 0x0000000698cd7981 */ /* 0x0006a4000c1e1500 */
[----:B---3--:R-:W-:-:S05]  /*6b50*/  IMAD.WIDE R152, R6, 0x2, R206 ;  /* 0x0000000206987825 */ /* 0x008fca00078e02ce */
[----:B------:R0:W3:Y:S02]  /*6b60*/  LDG.E.U16 R206, [R152.64] ;  /* 0x0000000698ce7981 */ /* 0x0000e4000c1e1500 */
[----:B0-----:R-:W-:-:S05]  /*6b70*/  IMAD.WIDE R152, R6, 0x2, R224 ;  /* 0x0000000206987825 */ /* 0x001fca00078e02e0 */
[----:B------:R0:W2:Y:S02]  /*6b80*/  LDG.E.U16 R207, [R152.64] ;  /* 0x0000000698cf7981 */ /* 0x0000a4000c1e1500 */
[----:B0-----:R-:W-:-:S05]  /*6b90*/  IMAD.WIDE R152, R6, 0x2, R208 ;  /* 0x0000000206987825 */ /* 0x001fca00078e02d0 */
[----:B------:R0:W2:Y:S02]  /*6ba0*/  LDG.E.U16 R208, [R152.64] ;  /* 0x0000000698d07981 */ /* 0x0000a4000c1e1500 */
[C---:B0-----:R-:W-:Y:S02]  /*6bb0*/  IMAD.WIDE R152, R6.reuse, 0x2, R222 ;  /* 0x0000000206987825 */ /* 0x041fe400078e02de */
[----:B------:R-:W2:Y:S04]  /*6bc0*/  LDL.64 R222, [R1+0x1a0] ;  /* 0x0001a00001de7983 */ /* 0x000ea80000100a00 */
[----:B------:R0:W2:Y:S02]  /*6bd0*/  LDG.E.U16 R209, [R152.64] ;  /* 0x0000000698d17981 */ /* 0x0000a4000c1e1500 */
[----:B0-----:R-:W-:-:S02]  /*6be0*/  IMAD.WIDE R152, R6, 0x2, R218 ;  /* 0x0000000206987825 */ /* 0x001fc400078e02da */
[----:B------:R-:W2:Y:S04]  /*6bf0*/  LDL.64 R218, [R1+0x1c0] ;  /* 0x0001c00001da7983 */ /* 0x000ea80000100a00 */
[----:B------:R-:W2:Y:S04]  /*6c00*/  LDG.E.U16 R152, [R152.64] ;  /* 0x0000000698987981 */ /* 0x000ea8000c1e1500 */
[----:B------:R-:W-:Y:S06]  /*6c10*/  BAR.SYNC.DEFER_BLOCKING 0x0 ;  /* 0x0000000000007b1d */ /* 0x000fec0000010000 */
[----:B------:R-:W-:Y:S04]  /*6c20*/  STS.U16 [R11], R173 ;  /* 0x000000ad0b007388 */ /* 0x000fe80000000400 */
        /* <DEDUP_REMOVED lines=30> */
[----:B------:R0:W-:Y:S04]  /*6e10*/  STS.U16 [R210+0x7300], R194 ;  /* 0x007300c2d2007388 */ /* 0x0001e80000000400 */
        /* <DEDUP_REMOVED lines=8> */
[----:B0-----:R-:W-:-:S03]  /*6ea0*/  LOP3.LUT R210, R11, 0x30, RZ, 0x3c, !PT ;  /* 0x000000300bd27812 */ /* 0x001fc600078e3cff */
        /* <DEDUP_REMOVED lines=16> */
[----:B------:R-:W-:-:S03]  /*6fb0*/  LOP3.LUT R22, R11, 0x40, RZ, 0x3c, !PT ;  /* 0x000000400b167812 */ /* 0x000fc600078e3cff */
        /* <DEDUP_REMOVED lines=41> */
[----:B-----5:R0:W-:Y:S04]  /*7250*/  STS.U16 [R2+0x7b00], R204 ;  /* 0x007b00cc02007388 */ /* 0x0201e80000000400 */
        /* <DEDUP_REMOVED lines=14> */
[----:B----4-:R-:W-:Y:S04]  /*7340*/  STS.U16 [R22+0x6d00], R200 ;  /* 0x006d00c816007388 */ /* 0x010fe80000000400 */
[----:B---3--:R-:W-:Y:S04]  /*7350*/  STS.U16 [R22+0x7c00], R206 ;  /* 0x007c00ce16007388 */ /* 0x008fe80000000400 */
[----:B--2---:R-:W-:Y:S04]  /*7360*/  STS.U16 [R22+0x7d00], R207 ;  /* 0x007d00cf16007388 */ /* 0x004fe80000000400 */
        /* <DEDUP_REMOVED lines=16> */
[----:B------:R-:W-:Y:S01]  /*7470*/  BAR.SYNC.DEFER_BLOCKING 0x0 ;  /* 0x0000000000007b1d */ /* 0x000fe20000010000 */
[----:B0-----:R-:W-:-:S05]  /*7480*/  LOP3.LUT R2, R10, 0x20, RZ, 0x3c, !PT ;  /* 0x000000200a027812 */ /* 0x001fca00078e3cff */
[----:B------:R-:W2:Y:S01]  /*7490*/  LDL.64 R142, [R1+0x290] ;  /* 0x00029000018e7983 */ /* 0x000ea20000100a00 */
[----:B------:R-:W-:-:S03]  /*74a0*/  LOP3.LUT R132, R7, 0x40, RZ, 0x3c, !PT ;  /* 0x0000004007847812 */ /* 0x000fc600078e3cff */
[----:B------:R-:W0:Y:S04]  /*74b0*/  S2R R210, SR_TID.X ;  /* 0x0000000000d27919 */ /* 0x000e280000002100 */
[----:B------:R-:W3:Y:S04]  /*74c0*/  LDL.64 R140, [R1+0x270] ;  /* 0x00027000018c7983 */ /* 0x000ee80000100a00 */
[----:B------:R-:W4:Y:S04]  /*74d0*/  LDL.64 R136, [R1+0x250] ;  /* 0x0002500001887983 */ /* 0x000f280000100a00 */
[----:B------:R-:W5:Y:S04]  /*74e0*/  LDL.64 R134, [R1+0x2b0] ;  /* 0x0002b00001867983 */ /* 0x000f680000100a00 */
[----:B------:R-:W-:Y:S04]  /*74f0*/  LDSM.16.MT88.4 R112, [R10+0x8000] ;  /* 0x008000000a70783b */ /* 0x000fe80000004200 */
[----:B------:R-:W1:Y:S04]  /*7500*/  LDSM.16.M88.4 R116, [R7+0x4000] ;  /* 0x004000000774783b */ /* 0x000e680000000200 */
[----:B------:R-:W0:Y:S04]  /*7510*/  LDSM.16.MT88.4 R128, [R2+0x8000] ;  /* 0x008000000280783b */ /* 0x000e280000004200 */
[----:B------:R-:W0:Y:S04]  /*7520*/  LDSM.16.M88.4 R44, [R7] ;  /* 0x00000000072c783b */ /* 0x000e280000000200 */
[----:B------:R-:W0:Y:S04]  /*7530*/  LDSM.16.MT88.4 R20, [R10+0x8400] ;  /* 0x008400000a14783b */ /* 0x000e280000004200 */
[----:B------:R-:W0:Y:S04]  /*7540*/  LDSM.16.MT88.4 R24, [R2+0x8400] ;  /* 0x008400000218783b */ /* 0x000e280000004200 */
[----:B------:R-:W-:Y:S04]  /*7550*/  LDSM.16.MT88.4 R32, [R10+0x8800] ;  /* 0x008800000a20783b */ /* 0x000fe80000004200 */
[----:B------:R-:W0:Y:S04]  /*7560*/  LDSM.16.M88.4 R120, [R132+0x4000] ;  /* 0x004000008478783b */ /* 0x000e280000000200 */
[----:B------:R-:W0:Y:S04]  /*7570*/  LDSM.16.MT88.4 R124, [R2+0x8800] ;  /* 0x00880000027c783b */ /* 0x000e280000004200 */
[----:B------:R-:W0:Y:S04]  /*7580*/  LDSM.16.M88.4 R28, [R132] ;  /* 0x00000000841c783b */ /* 0x000e280000000200 */
[----:B------:R-:W2:Y:S01]  /*7590*/  LDL.64 R138, [R1+0x260] ;  /* 0x00026000018a7983 */ /* 0x000ea20000100a00 */
[-C--:B-1----:R-:W-:Y:S03]  /*75a0*/  HMMA.16816.F32.BF16 R36, R112, R116.reuse, RZ ;  /* 0x000000747024723c */ /* 0x082fe600000418ff */
[----:B------:R-:W2:Y:S04]  /*75b0*/  LDL.64 R158, [R1+0x220] ;  /* 0x00022000019e7983 */ /* 0x000ea80000100a00 */
[----:B------:R-:W2:Y:S01]  /*75c0*/  LDL.64 R146, [R1+0x200] ;  /* 0x0002000001927983 */ /* 0x000ea20000100a00 */
[----:B0-----:R-:W-:Y:S03]  /*75d0*/  HMMA.16816.F32.BF16 R40, R128, R116, RZ ;  /* 0x000000748028723c */ /* 0x001fe600000418ff */
[----:B------:R-:W2:Y:S04]  /*75e0*/  LDL.64 R148, [R1+0x210] ;  /* 0x0002100001947983 */ /* 0x000ea80000100a00 */
[----:B------:R-:W2:Y:S01]  /*75f0*/  LDL.64 R144, [R1+0x208] ;  /* 0x0002080001907983 */ /* 0x000ea20000100a00 */
[-C--:B------:R-:W-:Y:S03]  /*7600*/  HMMA.16816.F32.BF16 R112, R112, R44.reuse, RZ ;  /* 0x0000002c7070723c */ /* 0x080fe600000418ff */
[----:B------:R-:W2:Y:S04]  /*7610*/  LDL.64 R150, [R1+0x1f0] ;  /* 0x0001f00001967983 */ /* 0x000ea80000100a00 */
[----:B------:R-:W2:Y:S01]  /*7620*/  LDL.64 R160, [R1+0x1b8] ;  /* 0x0001b80001a07983 */ /* 0x000ea20000100a00 */
[----:B------:R-:W-:Y:S03]  /*7630*/  HMMA.16816.F32.BF16 R128, R128, R44, RZ ;  /* 0x0000002c8080723c */ /* 0x000fe600000418ff */
[----:B------:R-:W2:Y:S05]  /*7640*/  LDL.64 R162, [R1+0x1b0] ;  /* 0x0001b00001a27983 */ /* 0x000eaa0000100a00 */
[-C--:B------:R-:W-:Y:S08]  /*7650*/  HMMA.16816.F32.BF16 R36, R20, R118.reuse, R36 ;  /* 0x000000761424723c */ /* 0x080ff00000041824 */
[----:B------:R-:W-:Y:S01]  /*7660*/  HMMA.16816.F32.BF16 R116, R24, R118, R40 ;  /* 0x000000761874723c */ /* 0x000fe20000041828 */
[----:B------:R-:W0:Y:S07]  /*7670*/  LDSM.16.MT88.4 R40, [R10+0x8c00] ;  /* 0x008c00000a28783b */ /* 0x000e2e0000004200 */
[-C--:B------:R-:W-:Y:S01]  /*7680*/  HMMA.16816.F32.BF16 R112, R20, R46.reuse, R112 ;  /* 0x0000002e1470723c */ /* 0x080fe20000041870 */
[----:B------:R-:W1:Y:S07]  /*7690*/  LDSM.16.MT88.4 R20, [R2+0x8c00] ;  /* 0x008c00000214783b */ /* 0x000e6e0000004200 */
[----:B------:R-:W-:Y:S01]  /*76a0*/  HMMA.16816.F32.BF16 R44, R24, R46, R128 ;  /* 0x0000002e182c723c */ /* 0x000fe20000041880 */
[----:B------:R-:W-:Y:S04]  /*76b0*/  LDSM.16.MT88.4 R24, [R10+0x9000] ;  /* 0x009000000a18783b */ /* 0x000fe80000004200 */
[----:B------:R-:W1:Y:S03]  /*76c0*/  LDSM.16.M88.4 R128, [R7+0x4080] ;  /* 0x004080000780783b */ /* 0x000e660000000200 */
[-C--:B------:R-:W-:Y:S08]  /*76d0*/  HMMA.16816.F32.BF16 R36, R32, R120.reuse, R36 ;  /* 0x000000782024723c */ /* 0x080ff00000041824 */
[----:B------:R-:W-:Y:S08]  /*76e0*/  HMMA.16816.F32.BF16 R116, R124, R120, R116 ;  /* 0x000000787c74723c */ /* 0x000ff00000041874 */
[-C--:B------:R-:W-:Y:S01]  /*76f0*/  HMMA.16816.F32.BF16 R32, R32, R28.reuse, R112 ;  /* 0x0000001c2020723c */ /* 0x080fe20000041870 */
[----:B------:R-:W1:Y:S07]  /*7700*/  LDSM.16.MT88.4 R112, [R2+0x9000] ;  /* 0x009000000270783b */ /* 0x000e6e0000004200 */
[----:B------:R-:W-:Y:S01]  /*7710*/  HMMA.16816.F32.BF16 R124, R124, R28, R44 ;  /* 0x0000001c7c7c723c */ /* 0x000fe2000004182c */
[----:B------:R-:W1:Y:S07]  /*7720*/  LDSM.16.M88.4 R44, [R7+0x80] ;  /* 0x00008000072c783b */ /* 0x000e6e0000000200 */
[-C--:B0-----:R-:W-:Y:S08]  /*7730*/  HMMA.16816.F32.BF16 R36, R40, R122.reuse, R36 ;  /* 0x0000007a2824723c */ /* 0x081ff00000041824 */
[----:B-1----:R-:W-:Y:S01]  /*7740*/  HMMA.16816.F32.BF16 R120, R20, R122, R116 ;  /* 0x0000007a1478723c */ /* 0x002fe20000041874 */
        /* <DEDUP_REMOVED lines=23> */
[----:B------:R-:W3:Y:S07]  /*78c0*/  LDSM.16.MT88.4 R24, [R2+0xa000] ;  /* 0x00a000000218783b */ /* 0x000eee0000004200 */
[----:B------:R-:W-:Y:S01]  /*78d0*/  HMMA.16816.F32.BF16 R32, R32, R20, R40 ;  /* 0x000000142020723c */ /* 0x000fe20000041828 */
[----:B------:R-:W3:Y:S07]  /*78e0*/  LDSM.16.M88.4 R40, [R7+0x100] ;  /* 0x000100000728783b */ /* 0x000eee0000000200 */
        /* <DEDUP_REMOVED lines=9> */
[----:B---3--:R-:W-:Y:S08]  /*7980*/  HMMA.16816.F32.BF16 R128, R24, R112, R128 ;  /* 0x000000701880723c */ /* 0x008ff00000041880 */
[-C--:B------:R-:W-:Y:S01]  /*7990*/  HMMA.16816.F32.BF16 R44, R44, R40.reuse, R28 ;  /* 0x000000282c2c723c */ /* 0x080fe2000004181c */
[----:B------:R-:W3:Y:S07]  /*79a0*/  LDSM.16.MT88.4 R28, [R2+0xa800] ;  /* 0x00a80000021c783b */ /* 0x000eee0000004200 */
[----:B------:R-:W-:Y:S01]  /*79b0*/  HMMA.16816.F32.BF16 R32, R24, R40, R32 ;  /* 0x000000281820723c */ /* 0x000fe20000041820 */
[----:B------:R-:W2:Y:S07]  /*79c0*/  LDSM.16.M88.4 R24, [R132+0x100] ;  /* 0x000100008418783b */ /* 0x000eae0000000200 */
        /* <DEDUP_REMOVED lines=10> */
[-C--:B--2---:R-:W-:Y:S01]  /*7a70*/  HMMA.16816.F32.BF16 R124, R20, R24.reuse, R124 ;  /* 0x00000018147c723c */ /* 0x084fe2000004187c */
[----:B------:R-:W2:Y:S07]  /*7a80*/  LDSM.16.MT88.4 R20, [R2+0xb000] ;  /* 0x00b000000214783b */ /* 0x000eae0000004200 */
        /* <DEDUP_REMOVED lines=11> */
[----:B--2---:R-:W-:Y:S08]  /*7b40*/  HMMA.16816.F32.BF16 R128, R20, R120, R128 ;  /* 0x000000781480723c */ /* 0x004ff00000041880 */
[-C--:B---3--:R-:W-:Y:S01]  /*7b50*/  HMMA.16816.F32.BF16 R124, R40, R28.reuse, R124 ;  /* 0x0000001c287c723c */ /* 0x088fe2000004187c */
[----:B------:R-:W2:Y:S07]  /*7b60*/  LDSM.16.MT88.4 R40, [R2+0xb800] ;  /* 0x00b800000228783b */ /* 0x000eae0000004200 */
[----:B------:R-:W-:Y:S01]  /*7b70*/  HMMA.16816.F32.BF16 R32, R20, R28, R32 ;  /* 0x0000001c1420723c */ /* 0x000fe20000041820 */
[----:B------:R3:W2:Y:S07]  /*7b80*/  LDSM.16.M88.4 R20, [R132+0x180] ;  /* 0x000180008414783b */ /* 0x0006ae0000000200 */
[-C--:B0-----:R-:W-:Y:S01]  /*7b90*/  HMMA.16816.F32.BF16 R36, R116, R122.reuse, R36 ;  /* 0x0000007a7424723c */ /* 0x081fe20000041824 */
[C---:B------:R-:W-:Y:S01]  /*7ba0*/  SHF.L.U32 R3, R210.reuse, 0x1, RZ ;  /* 0x00000001d2037819 */ /* 0x040fe200000006ff */
[----:B---3--:R-:W3:Y:S06]  /*7bb0*/  LDL.64 R132, [R1+0x2a0] ;  /* 0x0002a00001847983 */ /* 0x008eec0000100a00 */
[----:B-1----:R-:W-:Y:S01]  /*7bc0*/  HMMA.16816.F32.BF16 R128, R112, R122, R128 ;  /* 0x0000007a7080723c */ /* 0x002fe20000041880 */
[----:B------:R-:W0:Y:S07]  /*7bd0*/  LDSM.16.MT88.4 R120, [R10+0xbc00] ;  /* 0x00bc00000a78783b */ /* 0x000e2e0000004200 */
[-C--:B------:R-:W-:Y:S01]  /*7be0*/  HMMA.16816.F32.BF16 R124, R116, R30.reuse, R124 ;  /* 0x0000001e747c723c */ /* 0x080fe2000004187c */
[----:B------:R1:W0:Y:S07]  /*7bf0*/  LDSM.16.MT88.4 R116, [R2+0xbc00] ;  /* 0x00bc00000274783b */ /* 0x00022e0000004200 */
[----:B------:R-:W-:Y:S08]  /*7c00*/  HMMA.16816.F32.BF16 R32, R112, R30, R32 ;  /* 0x0000001e7020723c */ /* 0x000ff00000041820 */
[-C--:B------:R-:W-:Y:S08]  /*7c10*/  HMMA.16816.F32.BF16 R36, R24, R44.reuse, R36 ;  /* 0x0000002c1824723c */ /* 0x080ff00000041824 */
[----:B--2---:R-:W-:Y:S08]  /*7c20*/  HMMA.16816.F32.BF16 R128, R40, R44, R128 ;  /* 0x0000002c2880723c */ /* 0x004ff00000041880 */
[----:B------:R-:W-:Y:S01]  /*7c30*/  HMMA.16816.F32.BF16 R124, R24, R20, R124 ;  /* 0x00000014187c723c */ /* 0x000fe2000004187c */
[----:B------:R-:W-:Y:S01]  /*7c40*/  LOP3.LUT R3, R3, 0x6, RZ, 0xc0, !PT ;  /* 0x0000000603037812 */ /* 0x000fe200078ec0ff */
[----:B------:R-:W2:Y:S01]  /*7c50*/  LDL.64 R112, [R1+0x3f8] ;  /* 0x0003f80001707983 */ /* 0x000ea20000100a00 */
[----:B-1----:R-:W-:-:S02]  /*7c60*/  LOP3.LUT R2, R210, 0x60, RZ, 0xc0, !PT ;  /* 0x00000060d2027812 */ /* 0x002fc400078ec0ff */
[----:B------:R-:W-:Y:S01]  /*7c70*/  LOP3.LUT R224, R210, 0x1c, RZ, 0xc0, !PT ;  /* 0x0000001cd2e07812 */ /* 0x000fe200078ec0ff */
[----:B------:R-:W2:Y:S02]  /*7c80*/  LDL.64 R44, [R1+0x3c8] ;  /* 0x0003c800012c7983 */ /* 0x000ea40000100a00 */
[----:B------:R-:W-:Y:S02]  /*7c90*/  HMMA.16816.F32.BF16 R32, R40, R20, R32 ;  /* 0x000000142820723c */ /* 0x000fe40000041820 */
[----:B------:R-:W2:Y:S06]  /*7ca0*/  LDL.64 R114, [R1+0x3a8] ;  /* 0x0003a80001727983 */ /* 0x000eac0000100a00 */
[-C--:B0-----:R-:W-:Y:S08]  /*7cb0*/  HMMA.16816.F32.BF16 R36, R120, R46.reuse, R36 ;  /* 0x0000002e7824723c */ /* 0x081ff00000041824 */
[----:B------:R-:W-:Y:S08]  /*7cc0*/  HMMA.16816.F32.BF16 R128, R116, R46, R128 ;  /* 0x0000002e7480723c */ /* 0x000ff00000041880 */
[----:B------:R-:W-:Y:S01]  /*7cd0*/  HMMA.16816.F32.BF16 R124, R120, R22, R124 ;  /* 0x00000016787c723c */ /* 0x000fe2000004187c */
[----:B------:R-:W-:Y:S01]  /*7ce0*/  LEA.HI R2, R2, R3, RZ, 0x1e ;  /* 0x0000000302027211 */ /* 0x000fe200078ff0ff */
[----:B------:R-:W2:Y:S01]  /*7cf0*/  LDL.64 R46, [R1+0x3f0] ;  /* 0x0003f000012e7983 */ /* 0x000ea20000100a00 */
[----:B------:R-:W-:-:S03]  /*7d00*/  LOP3.LUT R41, R210, 0x7f, RZ, 0xc0, !PT ;  /* 0x0000007fd2297812 */ /* 0x000fc600078ec0ff */
[----:B------:R-:W2:Y:S02]  /*7d10*/  LDL.64 R42, [R1+0x3e8] ;  /* 0x0003e800012a7983 */ /* 0x000ea40000100a00 */
[----:B------:R-:W-:Y:S01]  /*7d20*/  HMMA.16816.F32.BF16 R32, R116, R22, R32 ;  /* 0x000000167420723c */ /* 0x000fe20000041820 */
[----:B------:R-:W-:Y:S01]  /*7d30*/  IADD3 R2, R2, UR4, RZ ;  /* 0x0000000402027c10 */ /* 0x000fe2000fffe0ff */
[----:B------:R-:W-:Y:S01]  /*7d40*/  FMUL R36, R36, c[0x0][0x188] ;  /* 0x0000620024247a20 */ /* 0x000fe20000400000 */
[----:B------:R-:W2:Y:S02]  /*7d50*/  LDL.64 R118, [R1+0x3d8] ;  /* 0x0003d80001767983 */ /* 0x000ea40000100a00 */
[----:B------:R-:W-:Y:S01]  /*7d60*/  IADD3 R3, R2, 0x20, RZ ;  /* 0x0000002002037810 */ /* 0x000fe20007ffe0ff */
[----:B------:R-:W-:Y:S02]  /*7d70*/  FMUL R4, R38, c[0x0][0x188] ;  /* 0x0000620026047a20 */ /* 0x000fe40000400000 */
[----:B------:R-:W-:Y:S01]  /*7d80*/  FMUL R5, R128, c[0x0][0x188] ;  /* 0x0000620080057a20 */ /* 0x000fe20000400000 */
[-C--:B------:R-:W-:Y:S01]  /*7d90*/  ISETP.GE.AND P2, PT, R13, R3.reuse, PT ;  /* 0x000000030d00720c */ /* 0x080fe20003f46270 */
[----:B------:R-:W-:Y:S01]  /*7da0*/  FMUL R18, R130, c[0x0][0x188] ;  /* 0x0000620082127a20 */ /* 0x000fe20000400000 */
[-C--:B------:R-:W-:Y:S01]  /*7db0*/  ISETP.GE.AND P3, PT, R14, R3.reuse, PT ;  /* 0x000000030e00720c */ /* 0x080fe20003f66270 */
[----:B------:R-:W-:Y:S01]  /*7dc0*/  FMUL R26, R37, c[0x0][0x188] ;  /* 0x00006200251a7a20 */ /* 0x000fe20000400000 */
[-C--:B------:R-:W-:Y:S01]  /*7dd0*/  ISETP.GE.AND P4, PT, R15, R3.reuse, PT ;  /* 0x000000030f00720c */ /* 0x080fe20003f86270 */
[----:B------:R-:W-:Y:S01]  /*7de0*/  FMUL R28, R39, c[0x0][0x188] ;  /* 0x00006200271c7a20 */ /* 0x000fe20000400000 */
[----:B------:R-:W-:Y:S01]  /*7df0*/  ISETP.GE.AND P5, PT, R16, R3, PT ;  /* 0x000000031000720c */ /* 0x000fe20003fa6270 */
[----:B------:R-:W-:Y:S01]  /*7e00*/  FMUL R17, R124, c[0x0][0x188] ;  /* 0x000062007c117a20 */ /* 0x000fe20000400000 */
[-C--:B------:R-:W-:Y:S01]  /*7e10*/  ISETP.GE.AND P6, PT, R13, R2.reuse, PT ;  /* 0x000000020d00720c */ /* 0x080fe20003fc6270 */
[----:B------:R-:W-:Y:S01]  /*7e20*/  FMUL R24, R125, c[0x0][0x188] ;  /* 0x000062007d187a20 */ /* 0x000fe20000400000 */
[-C--:B------:R-:W-:Y:S01]  /*7e30*/  ISETP.GT.AND P1, PT, R13, R2.reuse, PT ;  /* 0x000000020d00720c */ /* 0x080fe20003f24270 */
[----:B------:R-:W-:Y:S01]  /*7e40*/  FMUL R20, R126, c[0x0][0x188] ;  /* 0x000062007e147a20 */ /* 0x000fe20000400000 */
[----:B------:R-:W-:Y:S01]  /*7e50*/  FSEL R3, R36, -INF , P2 ;  /* 0xff80000024037808 */ /* 0x000fe20001000000 */
[----:B------:R-:W-:Y:S01]  /*7e60*/  FMUL R23, R127, c[0x0][0x188] ;  /* 0x000062007f177a20 */ /* 0x000fe20000400000 */
[----:B------:R-:W-:Y:S01]  /*7e70*/  FSEL R4, R4, -INF , P3 ;  /* 0xff80000004047808 */ /* 0x000fe20001800000 */
[----:B------:R-:W-:Y:S01]  /*7e80*/  FMUL R22, R32, c[0x0][0x188] ;  /* 0x0000620020167a20 */ /* 0x000fe20000400000 */
[CC--:B------:R-:W-:Y:S01]  /*7e90*/  ISETP.GE.AND P2, PT, R14.reuse, R2.reuse, PT ;  /* 0x000000020e00720c */ /* 0x0c0fe20003f46270 */
[----:B------:R-:W-:Y:S01]  /*7ea0*/  FMUL R19, R33, c[0x0][0x188] ;  /* 0x0000620021137a20 */ /* 0x000fe20000400000 */
[-C--:B------:R-:W-:Y:S01]  /*7eb0*/  ISETP.GT.AND P3, PT, R14, R2.reuse, PT ;  /* 0x000000020e00720c */ /* 0x080fe20003f64270 */
[----:B------:R-:W-:Y:S01]  /*7ec0*/  FMUL R32, R34, c[0x0][0x188] ;  /* 0x0000620022207a20 */ /* 0x000fe20000400000 */
[----:B------:R-:W-:Y:S01]  /*7ed0*/  FSEL R5, R5, -INF , P4 ;  /* 0xff80000005057808 */ /* 0x000fe20002000000 */
[----:B------:R-:W-:Y:S01]  /*7ee0*/  FMUL R31, R35, c[0x0][0x188] ;  /* 0x00006200231f7a20 */ /* 0x000fe20000400000 */
[----:B------:R-:W-:Y:S01]  /*7ef0*/  FSEL R18, R18, -INF , P5 ;  /* 0xff80000012127808 */ /* 0x000fe20002800000 */
[----:B------:R-:W-:Y:S01]  /*7f00*/  FMUL R29, R129, c[0x0][0x188] ;  /* 0x00006200811d7a20 */ /* 0x000fe20000400000 */
[-C--:B------:R-:W-:Y:S01]  /*7f10*/  ISETP.GE.AND P4, PT, R15, R2.reuse, PT ;  /* 0x000000020f00720c */ /* 0x080fe20003f86270 */
[----:B------:R-:W-:Y:S01]  /*7f20*/  FMUL R21, R131, c[0x0][0x188] ;  /* 0x0000620083157a20 */ /* 0x000fe20000400000 */
[----:B------:R-:W-:Y:S01]  /*7f30*/  ISETP.GT.AND P5, PT, R15, R2, PT ;  /* 0x000000020f00720c */ /* 0x000fe20003fa4270 */
[----:B------:R-:W2:Y:S01]  /*7f40*/  LDL.64 R126, [R1+0x3e0] ;  /* 0x0003e000017e7983 */ /* 0x000ea20000100a00 */
[----:B------:R-:W-:-:S02]  /*7f50*/  FSEL R17, R17, -INF , P6 ;  /* 0xff80000011117808 */ /* 0x000fc40003000000 */
[----:B------:R-:W-:Y:S01]  /*7f60*/  FSEL R24, R24, -INF , P1 ;  /* 0xff80000018187808 */ /* 0x000fe20000800000 */
[----:B------:R-:W2:Y:S01]  /*7f70*/  LDL.64 R116, [R1+0x3d0] ;  /* 0x0003d00001747983 */ /* 0x000ea20000100a00 */
[CC--:B------:R-:W-:Y:S02]  /*7f80*/  ISETP.GE.AND P6, PT, R16.reuse, R2.reuse, PT ;  /* 0x000000021000720c */ /* 0x0c0fe40003fc6270 */
[----:B------:R-:W-:Y:S01]  /*7f90*/  ISETP.GT.AND P1, PT, R16, R2, PT ;  /* 0x000000021000720c */ /* 0x000fe20003f24270 */
[----:B------:R-:W2:Y:S01]  /*7fa0*/  LDL.64 R130, [R1+0x3c0] ;  /* 0x0003c00001827983 */ /* 0x000ea20000100a00 */
[----:B------:R-:W-:Y:S02]  /*7fb0*/  IADD3 R2, R2, 0x21, RZ ;  /* 0x0000002102027810 */ /* 0x000fe40007ffe0ff */
[----:B------:R-:W-:Y:S01]  /*7fc0*/  FSEL R20, R20, -INF , P2 ;  /* 0xff80000014147808 */ /* 0x000fe20001000000 */
[----:B------:R-:W2:Y:S01]  /*7fd0*/  LDL.64 R124, [R1+0x3b8] ;  /* 0x0003b800017c7983 */ /* 0x000ea20000100a00 */
[----:B------:R-:W-:-:S02]  /*7fe0*/  FSEL R23, R23, -INF , P3 ;  /* 0xff80000017177808 */ /* 0x000fc40001800000 */
[----:B------:R-:W-:Y:S01]  /*7ff0*/  FSEL R22, R22, -INF , P4 ;  /* 0xff80000016167808 */ /* 0x000fe20002000000 */
[----:B------:R-:W2:Y:S01]  /*8000*/  LDL.64 R122, [R1+0x3b0] ;  /* 0x0003b000017a7983 */ /* 0x000ea20000100a00 */
[----:B------:R-:W-:Y:S02]  /*8010*/  FSEL R19, R19, -INF , P5 ;  /* 0xff80000013137808 */ /* 0x000fe40002800000 */
[----:B------:R-:W-:Y:S01]  /*8020*/  FSEL R32, R32, -INF , P6 ;  /* 0xff80000020207808 */ /* 0x000fe20003000000 */
[----:B------:R-:W2:Y:S01]  /*8030*/  LDL.64 R120, [R1+0x390] ;  /* 0x0003900001787983 */ /* 0x000ea20000100a00 */
[----:B------:R-:W-:Y:S02]  /*8040*/  FSEL R31, R31, -INF , P1 ;  /* 0xff8000001f1f7808 */ /* 0x000fe40000800000 */
[----:B------:R-:W-:Y:S01]  /*8050*/  ISETP.GE.AND P2, PT, R13, R2, PT ;  /* 0x000000020d00720c */ /* 0x000fe20003f46270 */
[----:B------:R-:W2:Y:S01]  /*8060*/  LDL.64 R128, [R1+0x3a0] ;  /* 0x0003a00001807983 */ /* 0x000ea20000100a00 */
[----:B------:R-:W-:-:S02]  /*8070*/  FMNMX R33, R17, R24, !PT ;  /* 0x0000001811217209 */ /* 0x000fc40007800000 */
[-C--:B------:R-:W-:Y:S02]  /*8080*/  ISETP.GE.AND P3, PT, R14, R2.reuse, PT ;  /* 0x000000020e00720c */ /* 0x080fe40003f66270 */
[----:B------:R-:W-:Y:S02]  /*8090*/  FMNMX R34, R20, R23, !PT ;  /* 0x0000001714227209 */ /* 0x000fe40007800000 */
[-C--:B------:R-:W-:Y:S02]  /*80a0*/  ISETP.GE.AND P4, PT, R15, R2.reuse, PT ;  /* 0x000000020f00720c */ /* 0x080fe40003f86270 */
[----:B------:R-:W-:Y:S02]  /*80b0*/  FMNMX R27, R22, R19, !PT ;  /* 0x00000013161b7209 */ /* 0x000fe40007800000 */
[----:B------:R-:W-:Y:S02]  /*80c0*/  ISETP.GE.AND P5, PT, R16, R2, PT ;  /* 0x000000021000720c */ /* 0x000fe40003fa6270 */
[----:B------:R-:W-:-:S02]  /*80d0*/  FMNMX R25, R32, R31, !PT ;  /* 0x0000001f20197209 */ /* 0x000fc40007800000 */
[----:B------:R-:W-:Y:S02]  /*80e0*/  FSEL R26, R26, -INF , P2 ;  /* 0xff8000001a1a7808 */ /* 0x000fe40001000000 */
[----:B------:R-:W-:Y:S02]  /*80f0*/  FMNMX R33, R3, R33, !PT ;  /* 0x0000002103217209 */ /* 0x000fe40007800000 */
[----:B------:R-:W-:Y:S02]  /*8100*/  FSEL R28, R28, -INF , P3 ;  /* 0xff8000001c1c7808 */ /* 0x000fe40001800000 */
[----:B------:R-:W-:Y:S02]  /*8110*/  FMNMX R34, R4, R34, !PT ;  /* 0x0000002204227209 */ /* 0x000fe40007800000 */
[----:B------:R-:W-:Y:S02]  /*8120*/  FSEL R29, R29, -INF , P4 ;  /* 0xff8000001d1d7808 */ /* 0x000fe40002000000 */
[----:B------:R-:W-:-:S02]  /*8130*/  FMNMX R27, R5, R27, !PT ;  /* 0x0000001b051b7209 */ /* 0x000fc40007800000 */
[----:B------:R-:W-:Y:S02]  /*8140*/  FSEL R21, R21, -INF , P5 ;  /* 0xff80000015157808 */ /* 0x000fe40002800000 */
[----:B------:R-:W-:Y:S02]  /*8150*/  FMNMX R25, R18, R25, !PT ;  /* 0x0000001912197209 */ /* 0x000fe40007800000 */
[----:B------:R-:W-:Y:S02]  /*8160*/  FMNMX R33, R26, R33, !PT ;  /* 0x000000211a217209 */ /* 0x000fe40007800000 */
[----:B------:R-:W-:Y:S02]  /*8170*/  FMNMX R34, R28, R34, !PT ;  /* 0x000000221c227209 */ /* 0x000fe40007800000 */
[----:B------:R-:W-:Y:S02]  /*8180*/  FMNMX R27, R29, R27, !PT ;  /* 0x0000001b1d1b7209 */ /* 0x000fe40007800000 */
[----:B------:R-:W-:Y:S01]  /*8190*/  FMNMX R25, R21, R25, !PT ;  /* 0x0000001915197209 */ /* 0x000fe20007800000 */
[----:B------:R-:W0:Y:S04]  /*81a0*/  SHFL.BFLY PT, R35, R33, 0x2, 0x1f ;  /* 0x0c401f0021237f89 */ /* 0x000e2800000e0000 */
[----:B------:R-:W1:Y:S04]  /*81b0*/  SHFL.BFLY PT, R36, R34, 0x2, 0x1f ;  /* 0x0c401f0022247f89 */ /* 0x000e6800000e0000 */
[----:B------:R-:W4:Y:S04]  /*81c0*/  SHFL.BFLY PT, R30, R27, 0x2, 0x1f ;  /* 0x0c401f001b1e7f89 */ /* 0x000f2800000e0000 */
[----:B------:R-:W5:Y:S01]  /*81d0*/  SHFL.BFLY PT, R2, R25, 0x2, 0x1f ;  /* 0x0c401f0019027f89 */ /* 0x000f6200000e0000 */
[----:B0-----:R-:W-:-:S02]  /*81e0*/  FMNMX R35, R33, R35, !PT ;  /* 0x0000002321237209 */ /* 0x001fc40007800000 */
[----:B-1----:R-:W-:Y:S02]  /*81f0*/  FMNMX R36, R34, R36, !PT ;  /* 0x0000002422247209 */ /* 0x002fe40007800000 */
[----:B----4-:R-:W-:Y:S02]  /*8200*/  FMNMX R30, R27, R30, !PT ;  /* 0x0000001e1b1e7209 */ /* 0x010fe40007800000 */
[----:B-----5:R-:W-:Y:S01]  /*8210*/  FMNMX R2, R25, R2, !PT ;  /* 0x0000000219027209 */ /* 0x020fe20007800000 */
[----:B------:R-:W0:Y:S04]  /*8220*/  SHFL.BFLY PT, R27, R36, 0x1, 0x1f ;  /* 0x0c201f00241b7f89 */ /* 0x000e2800000e0000 */
[----:B------:R-:W1:Y:S04]  /*8230*/  SHFL.BFLY PT, R25, R35, 0x1, 0x1f ;  /* 0x0c201f0023197f89 */ /* 0x000e6800000e0000 */
[----:B------:R-:W4:Y:S04]  /*8240*/  SHFL.BFLY PT, R33, R30, 0x1, 0x1f ;  /* 0x0c201f001e217f89 */ /* 0x000f2800000e0000 */
[----:B------:R-:W5:Y:S01]  /*8250*/  SHFL.BFLY PT, R34, R2, 0x1, 0x1f ;  /* 0x0c201f0002227f89 */ /* 0x000f6200000e0000 */
[----:B0-----:R-:W-:-:S02]  /*8260*/  FMNMX R27, R36, R27, !PT ;  /* 0x0000001b241b7209 */ /* 0x001fc40007800000 */
[----:B-1----:R-:W-:Y:S01]  /*8270*/  FMNMX R25, R35, R25, !PT ;  /* 0x0000001923197209 */ /* 0x002fe20007800000 */
[----:B------:R-:W-:Y:S01]  /*8280*/  BAR.SYNC.DEFER_BLOCKING 0x0 ;  /* 0x0000000000007b1d */ /* 0x000fe20000010000 */
[----:B----4-:R-:W-:Y:S02]  /*8290*/  FMNMX R33, R30, R33, !PT ;  /* 0x000000211e217209 */ /* 0x010fe40007800000 */
[----:B-----5:R-:W-:-:S03]  /*82a0*/  FMNMX R34, R2, R34, !PT ;  /* 0x0000002202227209 */ /* 0x020fc60007800000 */
[----:B------:R-:W-:Y:S04]  /*82b0*/  @!P0 STS [R248], R25 ;  /* 0x00000019f8008388 */ /* 0x000fe80000000800 */
[----:B------:R-:W-:Y:S04]  /*82c0*/  @!P0 STS [R246], R27 ;  /* 0x0000001bf6008388 */ /* 0x000fe80000000800 */
[----:B------:R-:W-:Y:S04]  /*82d0*/  @!P0 STS [R244], R33 ;  /* 0x00000021f4008388 */ /* 0x000fe80000000800 */
[----:B------:R-:W-:Y:S04]  /*82e0*/  @!P0 STS [R242], R34 ;  /* 0x00000022f2008388 */ /* 0x000fe80000000800 */
[----:B------:R-:W-:Y:S06]  /*82f0*/  BAR.SYNC.DEFER_BLOCKING 0x0 ;  /* 0x0000000000007b1d */ /* 0x000fec0000010000 */
[----:B------:R-:W0:Y:S04]  /*8300*/  LDS R2, [R41.X4] ;  /* 0x0000000029027984 */ /* 0x000e280000004800 */
[----:B0-----:R-:W0:Y:S02]  /*8310*/  SHFL.BFLY PT, R25, R2, 0x2, 0x1f ;  /* 0x0c401f0002197f89 */ /* 0x001e2400000e0000 */
[----:B0-----:R-:W-:-:S05]  /*8320*/  FMNMX R25, R2, R25, !PT ;  /* 0x0000001902197209 */ /* 0x001fca0007800000 */
[----:B------:R-:W0:Y:S02]  /*8330*/  SHFL.BFLY PT, R2, R25, 0x1, 0x1f ;  /* 0x0c201f0019027f89 */ /* 0x000e2400000e0000 */
[----:B0-----:R-:W-:-:S05]  /*8340*/  FMNMX R2, R25, R2, !PT ;  /* 0x0000000219027209 */ /* 0x001fca0007800000 */
[----:B------:R-:W-:Y:S04]  /*8350*/  @!P0 STS [R41.X4], R2 ;  /* 0x0000000229008388 */ /* 0x000fe80000004800 */
[----:B------:R-:W-:Y:S06]  /*8360*/  BAR.SYNC.DEFER_BLOCKING 0x0 ;  /* 0x0000000000007b1d */ /* 0x000fec0000010000 */
[----:B------:R-:W0:Y:S04]  /*8370*/  LDS R2, [R224.X4] ;  /* 0x00000000e0027984 */ /* 0x000e280000004800 */
[----:B------:R-:W1:Y:S04]  /*8380*/  LDS R27, [R240.X16] ;  /* 0x00000000f01b7984 */ /* 0x000e68000000c800 */
[----:B------:R-:W4:Y:S04]  /*8390*/  LDS R30, [R238.X16] ;  /* 0x00000000ee1e7984 */ /* 0x000f28000000c800 */
[----:B------:R-:W5:Y:S01]  /*83a0*/  LDS R33, [R236.X16] ;  /* 0x00000000ec217984 */ /* 0x000f62000000c800 */
[----:B0-----:R-:W-:-:S05]  /*83b0*/  FMNMX R2, R2, R217, !PT ;  /* 0x000000d902027209 */ /* 0x001fca0007800000 */
[--C-:B------:R-:W-:Y:S02]  /*83c0*/  FADD R24, R24, -R2.reuse ;  /* 0x8000000218187221 */ /* 0x100fe40000000000 */
[--C-:B------:R-:W-:Y:S02]  /*83d0*/  FADD R25, R17, -R2.reuse ;  /* 0x8000000211197221 */ /* 0x100fe40000000000 */
[----:B------:R-:W-:Y:S02]  /*83e0*/  FMUL R17, R24, 1.4426950216293334961 ;  /* 0x3fb8aa3b18117820 */ /* 0x000fe40000400000 */
[--C-:B------:R-:W-:Y:S01]  /*83f0*/  FADD R24, R3, -R2.reuse ;  /* 0x8000000203187221 */ /* 0x100fe20000000000 */
[----:B-1----:R-:W-:Y:S01]  /*8400*/  FMNMX R3, R27, R215, !PT ;  /* 0x000000d71b037209 */ /* 0x002fe20007800000 */
[----:B------:R-:W-:Y:S02]  /*8410*/  FADD R26, R26, -R2 ;  /* 0x800000021a1a7221 */ /* 0x000fe40000000000 */
[----:B------:R-:W-:-:S02]  /*8420*/  FMUL R24, R24, 1.4426950216293334961 ;  /* 0x3fb8aa3b18187820 */ /* 0x000fc40000400000 */
[--C-:B------:R-:W-:Y:S02]  /*8430*/  FADD R20, R20, -R3.reuse ;  /* 0x8000000314147221 */ /* 0x100fe40000000000 */
[----:B------:R-:W-:Y:S02]  /*8440*/  FADD R23, R23, -R3 ;  /* 0x8000000317177221 */ /* 0x000fe40000000000 */
[----:B------:R-:W-:Y:S01]  /*8450*/  FMUL R20, R20, 1.4426950216293334961 ;  /* 0x3fb8aa3b14147820 */ /* 0x000fe20000400000 */
[----:B------:R0:W-:Y:S02]  /*8460*/  MUFU.EX2 R27, R24 ;  /* 0x00000018001b7308 */ /* 0x0001e40000000800 */
[----:B0-----:R-:W-:-:S06]  /*8470*/  FMUL R24, R26, 1.4426950216293334961 ;  /* 0x3fb8aa3b1a187820 */ /* 0x001fcc0000400000 */
[----:B------:R0:W-:Y:S02]  /*8480*/  MUFU.EX2 R26, R20 ;  /* 0x00000014001a7308 */ /* 0x0001e40000000800 */
[----:B0-----:R-:W-:Y:S02]  /*8490*/  FMUL R20, R23, 1.4426950216293334961 ;  /* 0x3fb8aa3b17147820 */ /* 0x001fe40000400000 */
[--C-:B------:R-:W-:Y:S01]  /*84a0*/  FADD R23, R4, -R3.reuse ;  /* 0x8000000304177221 */ /* 0x100fe20000000000 */
[----:B----4-:R-:W-:Y:S01]  /*84b0*/  FMNMX R4, R30, R213, !PT ;  /* 0x000000d51e047209 */ /* 0x010fe20007800000 */
[----:B------:R-:W-:Y:S02]  /*84c0*/  FADD R30, R28, -R3 ;  /* 0x800000031c1e7221 */ /* 0x000fe40000000000 */
[----:B------:R-:W-:Y:S02]  /*84d0*/  FMUL R23, R23, 1.4426950216293334961 ;  /* 0x3fb8aa3b17177820 */ /* 0x000fe40000400000 */
[----:B------:R-:W-:-:S02]  /*84e0*/  FADD R22, R22, -R4 ;  /* 0x8000000416167221 */ /* 0x000fc40000000000 */
[----:B------:R0:W-:Y:S02]  /*84f0*/  MUFU.EX2 R28, R23 ;  /* 0x00000017001c7308 */ /* 0x0001e40000000800 */
[----:B------:R-:W-:Y:S02]  /*8500*/  FMUL R22, R22, 1.4426950216293334961 ;  /* 0x3fb8aa3b16167820 */ /* 0x000fe40000400000 */
[----:B0-----:R-:W-:-:S04]  /*8510*/  FMUL R23, R30, 1.4426950216293334961 ;  /* 0x3fb8aa3b1e177820 */ /* 0x001fc80000400000 */
[----:B------:R0:W-:Y:S02]  /*8520*/  MUFU.EX2 R30, R22 ;  /* 0x00000016001e7308 */ /* 0x0001e40000000800 */
[--C-:B0-----:R-:W-:Y:S01]  /*8530*/  FADD R22, R5, -R4.reuse ;  /* 0x8000000405167221 */ /* 0x101fe20000000000 */
[----:B-----5:R-:W-:Y:S01]  /*8540*/  FMNMX R5, R33, R211, !PT ;  /* 0x000000d321057209 */ /* 0x020fe20007800000 */
[--C-:B------:R-:W-:Y:S02]  /*8550*/  FADD R33, R29, -R4.reuse ;  /* 0x800000041d217221 */ /* 0x100fe40000000000 */
[----:B------:R-:W-:Y:S02]  /*8560*/  FMUL R22, R22, 1.4426950216293334961 ;  /* 0x3fb8aa3b16167820 */ /* 0x000fe40000400000 */
[----:B------:R-:W-:Y:S02]  /*8570*/  FADD R32, R32, -R5 ;  /* 0x8000000520207221 */ /* 0x000fe40000000000 */
[----:B------:R-:W-:Y:S01]  /*8580*/  FADD R19, R19, -R4 ;  /* 0x8000000413137221 */ /* 0x000fe20000000000 */
[----:B------:R0:W-:Y:S01]  /*8590*/  MUFU.EX2 R29, R22 ;  /* 0x00000016001d7308 */ /* 0x0001e20000000800 */
[----:B------:R-:W-:-:S02]  /*85a0*/  FMUL R32, R32, 1.4426950216293334961 ;  /* 0x3fb8aa3b20207820 */ /* 0x000fc40000400000 */
[----:B------:R-:W-:Y:S02]  /*85b0*/  FMUL R25, R25, 1.4426950216293334961 ;  /* 0x3fb8aa3b19197820 */ /* 0x000fe40000400000 */
[----:B------:R-:W-:Y:S02]  /*85c0*/  FMUL R19, R19, 1.4426950216293334961 ;  /* 0x3fb8aa3b13137820 */ /* 0x000fe40000400000 */
[----:B0-----:R-:W-:Y:S02]  /*85d0*/  FMUL R22, R33, 1.4426950216293334961 ;  /* 0x3fb8aa3b21167820 */ /* 0x001fe40000400000 */
[----:B------:R-:W-:Y:S02]  /*85e0*/  FADD R33, R31, -R5 ;  /* 0x800000051f217221 */ /* 0x000fe40000000000 */
[----:B------:R0:W-:Y:S02]  /*85f0*/  MUFU.EX2 R31, R32 ;  /* 0x00000020001f7308 */ /* 0x0001e40000000800 */
[----:B------:R-:W-:-:S02]  /*8600*/  FMUL R33, R33, 1.4426950216293334961 ;  /* 0x3fb8aa3b21217820 */ /* 0x000fc40000400000 */
[--C-:B------:R-:W-:Y:S02]  /*8610*/  FADD R21, R21, -R5.reuse ;  /* 0x8000000515157221 */ /* 0x100fe40000000000 */
[----:B0-----:R-:W-:Y:S02]  /*8620*/  FADD R32, R18, -R5 ;  /* 0x8000000512207221 */ /* 0x001fe40000000000 */
[----:B------:R-:W-:Y:S02]  /*8630*/  MUFU.EX2 R25, R25 ;  /* 0x0000001900197308 */ /* 0x000fe40000000800 */
[----:B------:R-:W-:-:S06]  /*8640*/  FMUL R32, R32, 1.4426950216293334961 ;  /* 0x3fb8aa3b20207820 */ /* 0x000fcc0000400000 */
[----:B------:R-:W0:Y:S01]  /*8650*/  MUFU.EX2 R17, R17 ;  /* 0x0000001100117308 */ /* 0x000e220000000800 */
[----:B------:R-:W-:-:S07]  /*8660*/  FMUL R21, R21, 1.4426950216293334961 ;  /* 0x3fb8aa3b15157820 */ /* 0x000fce0000400000 */
[----:B------:R-:W1:Y:S08]  /*8670*/  MUFU.EX2 R20, R20 ;  /* 0x0000001400147308 */ /* 0x000e700000000800 */
[----:B------:R-:W4:Y:S08]  /*8680*/  MUFU.EX2 R19, R19 ;  /* 0x0000001300137308 */ /* 0x000f300000000800 */
[----:B------:R-:W5:Y:S08]  /*8690*/  MUFU.EX2 R18, R33 ;  /* 0x0000002100127308 */ /* 0x000f700000000800 */
[----:B------:R-:W1:Y:S08]  /*86a0*/  MUFU.EX2 R32, R32 ;  /* 0x0000002000207308 */ /* 0x000e700000000800 */
[----:B------:R-:W2:Y:S01]  /*86b0*/  MUFU.EX2 R24, R24 ;  /* 0x0000001800187308 */ /* 0x000ea20000000800 */
[----:B0-----:R-:W-:-:S07]  /*86c0*/  FADD R37, R25, R17 ;  /* 0x0000001119257221 */ /* 0x001fce0000000000 */
[----:B------:R-:W0:Y:S01]  /*86d0*/  MUFU.EX2 R23, R23 ;  /* 0x0000001700177308 */ /* 0x000e220000000800 */
[----:B-1----:R-:W-:-:S07]  /*86e0*/  FADD R38, R26, R20 ;  /* 0x000000141a267221 */ /* 0x002fce0000000000 */
[----:B------:R-:W1:Y:S01]  /*86f0*/  MUFU.EX2 R22, R22 ;  /* 0x0000001600167308 */ /* 0x000e620000000800 */
[----:B----4-:R-:W-:-:S07]  /*8700*/  FADD R35, R30, R19 ;  /* 0x000000131e237221 */ /* 0x010fce0000000000 */
[----:B------:R-:W4:Y:S01]  /*8710*/  MUFU.EX2 R21, R21 ;  /* 0x0000001500157308 */ /* 0x000f220000000800 */
[----:B-----5:R-:W-:Y:S02]  /*8720*/  FADD R34, R31, R18 ;  /* 0x000000121f227221 */ /* 0x020fe40000000000 */
[----:B------:R-:W-:Y:S02]  /*8730*/  FADD R37, R27, R37 ;  /* 0x000000251b257221 */ /* 0x000fe40000000000 */
[----:B------:R-:W-:Y:S02]  /*8740*/  FADD R38, R28, R38 ;  /* 0x000000261c267221 */ /* 0x000fe40000000000 */
[----:B------:R-:W-:Y:S02]  /*8750*/  FADD R35, R29, R35 ;  /* 0x000000231d237221 */ /* 0x000fe40000000000 */
[----:B------:R-:W-:Y:S02]  /*8760*/  FADD R34, R32, R34 ;  /* 0x0000002220227221 */ /* 0x000fe40000000000 */
[----:B--2---:R-:W-:-:S02]  /*8770*/  FADD R37, R24, R37 ;  /* 0x0000002518257221 */ /* 0x004fc40000000000 */
[----:B0-----:R-:W-:Y:S02]  /*8780*/  FADD R38, R23, R38 ;  /* 0x0000002617267221 */ /* 0x001fe40000000000 */
[----:B-1----:R-:W-:Y:S02]  /*8790*/  FADD R35, R22, R35 ;  /* 0x0000002316237221 */ /* 0x002fe40000000000 */
[----:B----4-:R-:W-:Y:S01]  /*87a0*/  FADD R34, R21, R34 ;  /* 0x0000002215227221 */ /* 0x010fe20000000000 */
[----:B------:R-:W0:Y:S04]  /*87b0*/  SHFL.BFLY PT, R39, R37, 0x2, 0x1f ;  /* 0x0c401f0025277f89 */ /* 0x000e2800000e0000 */
[----:B------:R-:W1:Y:S04]  /*87c0*/  SHFL.BFLY PT, R40, R38, 0x2, 0x1f ;  /* 0x0c401f0026287f89 */ /* 0x000e6800000e0000 */
[----:B------:R-:W2:Y:S04]  /*87d0*/  SHFL.BFLY PT, R36, R35, 0x2, 0x1f ;  /* 0x0c401f0023247f89 */ /* 0x000ea800000e0000 */
[----:B------:R-:W4:Y:S01]  /*87e0*/  SHFL.BFLY PT, R33, R34, 0x2, 0x1f ;  /* 0x0c401f0022217f89 */ /* 0x000f2200000e0000 */
[----:B0-----:R-:W-:-:S02]  /*87f0*/  FADD R39, R37, R39 ;  /* 0x0000002725277221 */ /* 0x001fc40000000000 */
[----:B-1----:R-:W-:Y:S02]  /*8800*/  FADD R40, R38, R40 ;  /* 0x0000002826287221 */ /* 0x002fe40000000000 */
[----:B--2---:R-:W-:Y:S02]  /*8810*/  FADD R36, R35, R36 ;  /* 0x0000002423247221 */ /* 0x004fe40000000000 */
[----:B----4-:R-:W-:Y:S01]  /*8820*/  FADD R33, R34, R33 ;  /* 0x0000002122217221 */ /* 0x010fe20000000000 */
[----:B------:R-:W0:Y:S04]  /*8830*/  SHFL.BFLY PT, R35, R40, 0x1, 0x1f ;  /* 0x0c201f0028237f89 */ /* 0x000e2800000e0000 */
[----:B------:R-:W1:Y:S04]  /*8840*/  SHFL.BFLY PT, R34, R39, 0x1, 0x1f ;  /* 0x0c201f0027227f89 */ /* 0x000e6800000e0000 */
[----:B------:R-:W2:Y:S04]  /*8850*/  SHFL.BFLY PT, R37, R36, 0x1, 0x1f ;  /* 0x0c201f0024257f89 */ /* 0x000ea800000e0000 */
[----:B------:R-:W4:Y:S01]  /*8860*/  SHFL.BFLY PT, R38, R33, 0x1, 0x1f ;  /* 0x0c201f0021267f89 */ /* 0x000f2200000e0000 */
[----:B0-----:R-:W-:-:S02]  /*8870*/  FADD R35, R40, R35 ;  /* 0x0000002328237221 */ /* 0x001fc40000000000 */
[----:B-1----:R-:W-:Y:S01]  /*8880*/  FADD R34, R39, R34 ;  /* 0x0000002227227221 */ /* 0x002fe20000000000 */
[----:B------:R-:W-:Y:S01]  /*8890*/  BAR.SYNC.DEFER_BLOCKING 0x0 ;  /* 0x0000000000007b1d */ /* 0x000fe20000010000 */
[----:B--2---:R-:W-:Y:S02]  /*88a0*/  FADD R37, R36, R37 ;  /* 0x0000002524257221 */ /* 0x004fe40000000000 */
[----:B----4-:R-:W-:-:S03]  /*88b0*/  FADD R38, R33, R38 ;  /* 0x0000002621267221 */ /* 0x010fc60000000000 */
[----:B------:R-:W-:Y:S04]  /*88c0*/  @!P0 STS [R248], R34 ;  /* 0x00000022f8008388 */ /* 0x000fe80000000800 */
[----:B------:R-:W-:Y:S04]  /*88d0*/  @!P0 STS [R246], R35 ;  /* 0x00000023f6008388 */ /* 0x000fe80000000800 */
[----:B------:R-:W-:Y:S04]  /*88e0*/  @!P0 STS [R244], R37 ;  /* 0x00000025f4008388 */ /* 0x000fe80000000800 */
[----:B------:R-:W-:Y:S04]  /*88f0*/  @!P0 STS [R242], R38 ;  /* 0x00000026f2008388 */ /* 0x000fe80000000800 */
[----:B------:R-:W-:Y:S06]  /*8900*/  BAR.SYNC.DEFER_BLOCKING 0x0 ;  /* 0x0000000000007b1d */ /* 0x000fec0000010000 */
[----:B------:R-:W0:Y:S04]  /*8910*/  LDS R33, [R41.X4] ;  /* 0x0000000029217984 */ /* 0x000e280000004800 */
[----:B0-----:R-:W0:Y:S02]  /*8920*/  SHFL.BFLY PT, R34, R33, 0x2, 0x1f ;  /* 0x0c401f0021227f89 */ /* 0x001e2400000e0000 */
[----:B0-----:R-:W-:-:S05]  /*8930*/  FADD R33, R33, R34 ;  /* 0x0000002221217221 */ /* 0x001fca0000000000 */
[----:B------:R-:W0:Y:S01]  /*8940*/  SHFL.BFLY PT, R34, R33, 0x1, 0x1f ;  /* 0x0c201f0021227f89 */ /* 0x000e2200000e0000 */
[----:B------:R-:W-:-:S03]  /*8950*/  IMAD.WIDE R36, R12, 0x2, R112 ;  /* 0x000000020c247825 */ /* 0x000fc600078e0270 */
[----:B------:R-:W2:Y:S01]  /*8960*/  LDL.64 R112, [R1+0x398] ;  /* 0x0003980001707983 */ /* 0x000ea20000100a00 */
[----:B------:R-:W-:-:S03]  /*8970*/  IMAD.WIDE R38, R12, 0x2, R118 ;  /* 0x000000020c267825 */ /* 0x000fc600078e0276 */
[----:B------:R-:W4:Y:S01]  /*8980*/  LDL.64 R118, [R1+0x378] ;  /* 0x0003780001767983 */ /* 0x000f220000100a00 */
[----:B0-----:R-:W-:Y:S02]  /*8990*/  FADD R33, R33, R34 ;  /* 0x0000002221217221 */ /* 0x001fe40000000000 */
[C---:B------:R-:W-:Y:S02]  /*89a0*/  IMAD.WIDE R34, R12.reuse, 0x2, R46 ;  /* 0x000000020c227825 */ /* 0x040fe400078e022e */
[----:B------:R-:W5:Y:S04]  /*89b0*/  LDL.64 R46, [R1+0x388] ;  /* 0x00038800012e7983 */ /* 0x000f680000100a00 */
[----:B------:R0:W-:Y:S04]  /*89c0*/  @!P0 STS [R41.X4], R33 ;  /* 0x0000002129008388 */ /* 0x0001e80000004800 */
[----:B------:R-:W-:Y:S01]  /*89d0*/  BAR.SYNC.DEFER_BLOCKING 0x0 ;  /* 0x0000000000007b1d */ /* 0x000fe20000010000 */
[----:B0-----:R-:W-:-:S05]  /*89e0*/  IMAD.WIDE R40, R12, 0x2, R126 ;  /* 0x000000020c287825 */ /* 0x001fca00078e027e */
[----:B------:R-:W3:Y:S01]  /*89f0*/  LDL.64 R126, [R1+0x380] ;  /* 0x00038000017e7983 */ /* 0x000ee20000100a00 */
[----:B------:R-:W-:-:S03]  /*8a00*/  IMAD.WIDE R42, R12, 0x2, R42 ;  /* 0x000000020c2a7825 */ /* 0x000fc600078e022a */
[----:B------:R0:W3:Y:S04]  /*8a10*/  LDG.E.U16 R209, [R36.64] ;  /* 0x0000000624d17981 */ /* 0x0000e8000c1e1500 */
[----:B------:R1:W3:Y:S04]  /*8a20*/  LDG.E.U16 R205, [R42.64] ;  /* 0x000000062acd7981 */ /* 0x0002e8000c1e1500 */
[----:B------:R1:W3:Y:S01]  /*8a30*/  LDG.E.U16 R207, [R34.64] ;  /* 0x0000000622cf7981 */ /* 0x0002e2000c1e1500 */
[----:B0-----:R-:W-:-:S03]  /*8a40*/  IMAD.WIDE R36, R12, 0x2, R116 ;  /* 0x000000020c247825 */ /* 0x001fc600078e0274 */
[----:B------:R-:W3:Y:S01]  /*8a50*/  LDL.64 R116, [R1+0x370] ;  /* 0x0003700001747983 */ /* 0x000ee20000100a00 */
[----:B-1----:R-:W-:-:S03]  /*8a60*/  IMAD.WIDE R42, R12, 0x2, R130 ;  /* 0x000000020c2a7825 */ /* 0x002fc600078e0282 */
[----:B------:R0:W3:Y:S01]  /*8a70*/  LDG.E.U16 R203, [R40.64] ;  /* 0x0000000628cb7981 */ /* 0x0000e2000c1e1500 */
[----:B------:R-:W-:-:S03]  /*8a80*/  IMAD.WIDE R34, R12, 0x2, R44 ;  /* 0x000000020c227825 */ /* 0x000fc600078e022c */
[----:B------:R1:W3:Y:S04]  /*8a90*/  LDG.E.U16 R201, [R38.64] ;  /* 0x0000000626c97981 */ /* 0x0002e8000c1e1500 */
[----:B------:R-:W3:Y:S01]  /*8aa0*/  LDL.64 R44, [R1+0x368] ;  /* 0x00036800012c7983 */ /* 0x000ee20000100a00 */
[----:B0-----:R-:W-:-:S03]  /*8ab0*/  IMAD.WIDE R40, R12, 0x2, R124 ;  /* 0x000000020c287825 */ /* 0x001fc600078e027c */
[----:B------:R0:W3:Y:S01]  /*8ac0*/  LDG.E.U16 R199, [R36.64] ;  /* 0x0000000624c77981 */ /* 0x0000e2000c1e1500 */
[----:B-1----:R-:W-:-:S03]  /*8ad0*/  IMAD.WIDE R38, R12, 0x2, R122 ;  /* 0x000000020c267825 */ /* 0x002fc600078e027a */
[----:B------:R-:W3:Y:S04]  /*8ae0*/  LDL.64 R122, [R1+0x358] ;  /* 0x00035800017a7983 */ /* 0x000ee80000100a00 */
[----:B------:R2:W3:Y:S01]  /*8af0*/  LDG.E.U16 R195, [R42.64] ;  /* 0x000000062ac37981 */ /* 0x0004e2000c1e1500 */
[----:B0-----:R-:W-:-:S03]  /*8b00*/  IMAD.WIDE R36, R12, 0x2, R114 ;  /* 0x000000020c247825 */ /* 0x001fc600078e0272 */
[----:B------:R-:W3:Y:S04]  /*8b10*/  LDL.64 R114, [R1+0x350] ;  /* 0x0003500001727983 */ /* 0x000ee80000100a00 */
[----:B------:R0:W3:Y:S04]  /*8b20*/  LDG.E.U16 R193, [R40.64] ;  /* 0x0000000628c17981 */ /* 0x0000e8000c1e1500 */
[----:B------:R5:W3:Y:S04]  /*8b30*/  LDG.E.U16 R191, [R38.64] ;  /* 0x0000000626bf7981 */ /* 0x000ae8000c1e1500 */
[----:B------:R3:W3:Y:S01]  /*8b40*/  LDG.E.U16 R189, [R36.64] ;  /* 0x0000000624bd7981 */ /* 0x0006e2000c1e1500 */
[----:B0-----:R-:W-:-:S03]  /*8b50*/  IMAD.WIDE R40, R12, 0x2, R120 ;  /* 0x000000020c287825 */ /* 0x001fc600078e0278 */
[----:B------:R-:W3:Y:S04]  /*8b60*/  LDL.64 R120, [R1+0x340] ;  /* 0x0003400001787983 */ /* 0x000ee80000100a00 */
[----:B------:R0:W3:Y:S04]  /*8b70*/  LDG.E.U16 R197, [R34.64] ;  /* 0x0000000622c57981 */ /* 0x0000e8000c1e1500 */
[----:B------:R-:W3:Y:S04]  /*8b80*/  LDL.64 R124, [R1+0x360] ;  /* 0x00036000017c7983 */ /* 0x000ee80000100a00 */
[----:B------:R-:W3:Y:S01]  /*8b90*/  LDL.64 R130, [R1+0x308] ;  /* 0x0003080001827983 */ /* 0x000ee20000100a00 */
[----:B0-----:R-:W-:-:S03]  /*8ba0*/  IMAD.WIDE R34, R12, 0x2, R128 ;  /* 0x000000020c227825 */ /* 0x001fc600078e0280 */
[----:B------:R-:W3:Y:S04]  /*8bb0*/  LDL.64 R128, [R1+0x338] ;  /* 0x0003380001807983 */ /* 0x000ee80000100a00 */
[----:B------:R4:W3:Y:S04]  /*8bc0*/  LDG.E.U16 R187, [R34.64] ;  /* 0x0000000622bb7981 */ /* 0x0008e8000c1e1500 */
[----:B------:R0:W3:Y:S01]  /*8bd0*/  LDG.E.U16 R183, [R40.64] ;  /* 0x0000000628b77981 */ /* 0x0000e2000c1e1500 */
[----:B--2---:R-:W-:-:S03]  /*8be0*/  IMAD.WIDE R42, R12, 0x2, R112 ;  /* 0x000000020c2a7825 */ /* 0x004fc600078e0270 */
[----:B------:R-:W2:Y:S01]  /*8bf0*/  LDL.64 R112, [R1+0x348] ;  /* 0x0003480001707983 */ /* 0x000ea20000100a00 */
[----:B----4-:R-:W-:-:S03]  /*8c00*/  IMAD.WIDE R34, R12, 0x2, R118 ;  /* 0x000000020c227825 */ /* 0x010fc600078e0276 */
[----:B------:R-:W4:Y:S04]  /*8c10*/  LDL.64 R118, [R1+0x320] ;  /* 0x0003200001767983 */ /* 0x000f280000100a00 */
[----:B------:R1:W4:Y:S04]  /*8c20*/  LDG.E.U16 R185, [R42.64] ;  /* 0x000000062ab97981 */ /* 0x000328000c1e1500 */
[----:B------:R0:W4:Y:S01]  /*8c30*/  LDG.E.U16 R177, [R34.64] ;  /* 0x0000000622b17981 */ /* 0x000122000c1e1500 */
[----:B-----5:R-:W-:-:S03]  /*8c40*/  IMAD.WIDE R38, R12, 0x2, R46 ;  /* 0x000000020c267825 */ /* 0x020fc600078e022e */
[----:B------:R-:W5:Y:S04]  /*8c50*/  LDL.64 R46, [R1+0x330] ;  /* 0x00033000012e7983 */ /* 0x000f680000100a00 */
[----:B------:R0:W4:Y:S01]  /*8c60*/  LDG.E.U16 R181, [R38.64] ;  /* 0x0000000626b57981 */ /* 0x000122000c1e1500 */
[----:B---3--:R-:W-:-:S03]  /*8c70*/  IMAD.WIDE R36, R12, 0x2, R126 ;  /* 0x000000020c247825 */ /* 0x008fc600078e027e */
[----:B------:R-:W3:Y:S04]  /*8c80*/  LDL.64 R126, [R1+0x328] ;  /* 0x00032800017e7983 */ /* 0x000ee80000100a00 */
[----:B------:R0:W4:Y:S01]  /*8c90*/  LDG.E.U16 R179, [R36.64] ;  /* 0x0000000624b37981 */ /* 0x000122000c1e1500 */
[----:B-1----:R-:W-:-:S03]  /*8ca0*/  IMAD.WIDE R42, R12, 0x2, R116 ;  /* 0x000000020c2a7825 */ /* 0x002fc600078e0274 */
[----:B------:R-:W4:Y:S04]  /*8cb0*/  LDL.64 R116, [R1+0x310] ;  /* 0x0003100001747983 */ /* 0x000f280000100a00 */
[----:B------:R2:W4:Y:S01]  /*8cc0*/  LDG.E.U16 R175, [R42.64] ;  /* 0x000000062aaf7981 */ /* 0x000522000c1e1500 */
[----:B0-----:R-:W-:-:S03]  /*8cd0*/  IMAD.WIDE R40, R12, 0x2, R44 ;  /* 0x000000020c287825 */ /* 0x001fc600078e022c */
[----:B------:R-:W4:Y:S04]  /*8ce0*/  LDL.64 R44, [R1+0x318] ;  /* 0x00031800012c7983 */ /* 0x000f280000100a00 */
[----:B------:R0:W4:Y:S01]  /*8cf0*/  LDG.E.U16 R173, [R40.64] ;  /* 0x0000000628ad7981 */ /* 0x000122000c1e1500 */
[----:B------:R-:W-:-:S03]  /*8d00*/  IMAD.WIDE R36, R12, 0x2, R122 ;  /* 0x000000020c247825 */ /* 0x000fc600078e027a */
[----:B------:R-:W4:Y:S04]  /*8d10*/  LDL.64 R122, [R1+0x2f0] ;  /* 0x0002f000017a7983 */ /* 0x000f280000100a00 */
[----:B------:R3:W4:Y:S01]  /*8d20*/  LDG.E.U16 R169, [R36.64] ;  /* 0x0000000624a97981 */ /* 0x000722000c1e1500 */
[----:B------:R-:W-:-:S03]  /*8d30*/  IMAD.WIDE R34, R12, 0x2, R114 ;  /* 0x000000020c227825 */ /* 0x000fc600078e0272 */
[----:B------:R-:W4:Y:S04]  /*8d40*/  LDL.64 R114, [R1+0x2f8] ;  /* 0x0002f80001727983 */ /* 0x000f280000100a00 */
[----:B------:R5:W4:Y:S01]  /*8d50*/  LDG.E.U16 R167, [R34.64] ;  /* 0x0000000622a77981 */ /* 0x000b22000c1e1500 */
[----:B0-----:R-:W-:-:S03]  /*8d60*/  IMAD.WIDE R40, R12, 0x2, R120 ;  /* 0x000000020c287825 */ /* 0x001fc600078e0278 */
[----:B------:R-:W4:Y:S04]  /*8d70*/  LDL.64 R120, [R1+0x2e0] ;  /* 0x0002e00001787983 */ /* 0x000f280000100a00 */
[----:B------:R0:W4:Y:S01]  /*8d80*/  LDG.E.U16 R153, [R40.64] ;  /* 0x0000000628997981 */ /* 0x000122000c1e1500 */
[----:B------:R-:W-:-:S03]  /*8d90*/  IMAD.WIDE R38, R12, 0x2, R124 ;  /* 0x000000020c267825 */ /* 0x000fc600078e027c */
[----:B------:R-:W0:Y:S04]  /*8da0*/  LDL.64 R124, [R1+0x300] ;  /* 0x00030000017c7983 */ /* 0x000e280000100a00 */
[----:B------:R1:W4:Y:S02]  /*8db0*/  LDG.E.U16 R171, [R38.64] ;  /* 0x0000000626ab7981 */ /* 0x000324000c1e1500 */
[C---:B-1----:R-:W-:Y:S02]  /*8dc0*/  IMAD.WIDE R38, R12.reuse, 0x2, R128 ;  /* 0x000000020c267825 */ /* 0x042fe400078e0280 */
[----:B------:R-:W4:Y:S04]  /*8dd0*/  LDL.64 R128, [R1+0x2d0] ;  /* 0x0002d00001807983 */ /* 0x000f280000100a00 */
[----:B------:R1:W4:Y:S01]  /*8de0*/  LDG.E.U16 R33, [R38.64] ;  /* 0x0000000626217981 */ /* 0x000322000c1e1500 */
[----:B--2---:R-:W-:-:S03]  /*8df0*/  IMAD.WIDE R42, R12, 0x2, R112 ;  /* 0x000000020c2a7825 */ /* 0x004fc600078e0270 */
[----:B------:R-:W2:Y:S04]  /*8e00*/  LDL.64 R112, [R1+0x2e8] ;  /* 0x0002e80001707983 */ /* 0x000ea80000100a00 */
[----:B------:R1:W2:Y:S01]  /*8e10*/  LDG.E.U16 R165, [R42.64] ;  /* 0x000000062aa57981 */ /* 0x0002a2000c1e1500 */
[----:B-----5:R-:W-:-:S03]  /*8e20*/  IMAD.WIDE R34, R12, 0x2, R46 ;  /* 0x000000020c227825 */ /* 0x020fc600078e022e */
[----:B------:R-:W5:Y:S04]  /*8e30*/  LDL.64 R46, [R1+0x2d8] ;  /* 0x0002d800012e7983 */ /* 0x000f680000100a00 */
[----:B------:R1:W5:Y:S01]  /*8e40*/  LDG.E.U16 R34, [R34.64] ;  /* 0x0000000622227981 */ /* 0x000362000c1e1500 */
[----:B---3--:R-:W-:-:S03]  /*8e50*/  IMAD.WIDE R36, R12, 0x2, R126 ;  /* 0x000000020c247825 */ /* 0x008fc600078e027e */
[----:B------:R-:W3:Y:S04]  /*8e60*/  LDL.64 R126, [R1+0x2c0] ;  /* 0x0002c000017e7983 */ /* 0x000ee80000100a00 */
[----:B-1----:R4:W3:Y:S02]  /*8e70*/  LDG.E.U16 R35, [R36.64] ;  /* 0x0000000624237981 */ /* 0x0028e4000c1e1500 */
[C---:B----4-:R-:W-:Y:S02]  /*8e80*/  IMAD.WIDE R36, R12.reuse, 0x2, R118 ;  /* 0x000000020c247825 */ /* 0x050fe400078e0276 */
[----:B------:R-:W4:Y:S02]  /*8e90*/  LDL.64 R118, [R1+0x2c8] ;  /* 0x0002c80001767983 */ /* 0x000f240000100a00 */
[----:B------:R-:W-:-:S02]  /*8ea0*/  IMAD.WIDE R42, R12, 0x2, R130 ;  /* 0x000000020c2a7825 */ /* 0x000fc400078e0282 */
[----:B------:R1:W4:Y:S04]  /*8eb0*/  LDG.E.U16 R36, [R36.64] ;  /* 0x0000000624247981 */ /* 0x000328000c1e1500 */
[----:B------:R-:W4:Y:S01]  /*8ec0*/  LDL.64 R130, [R1+0x280] ;  /* 0x0002800001827983 */ /* 0x000f220000100a00 */
[----:B------:R-:W-:-:S03]  /*8ed0*/  IMAD.WIDE R38, R12, 0x2, R116 ;  /* 0x000000020c267825 */ /* 0x000fc600078e0274 */
[----:B------:R-:W4:Y:S04]  /*8ee0*/  LDL.64 R116, [R1+0x2b8] ;  /* 0x0002b80001747983 */ /* 0x000f280000100a00 */
[----:B------:R1:W4:Y:S01]  /*8ef0*/  LDG.E.U16 R38, [R38.64] ;  /* 0x0000000626267981 */ /* 0x000322000c1e1500 */
[----:B------:R-:W-:-:S03]  /*8f00*/  IMAD.WIDE R44, R12, 0x2, R44 ;  /* 0x000000020c2c7825 */ /* 0x000fc600078e022c */
[----:B-1----:R1:W4:Y:S04]  /*8f10*/  LDG.E.U16 R39, [R42.64] ;  /* 0x000000062a277981 */ /* 0x002328000c1e1500 */
[----:B------:R1:W4:Y:S02]  /*8f20*/  LDG.E.U16 R37, [R44.64] ;  /* 0x000000062c257981 */ /* 0x000324000c1e1500 */
[C---:B-1----:R-:W-:Y:S02]  /*8f30*/  IMAD.WIDE R42, R12.reuse, 0x2, R122 ;  /* 0x000000020c2a7825 */ /* 0x042fe400078e027a */
[----:B------:R-:W4:Y:S04]  /*8f40*/  LDL.64 R122, [R1+0x298] ;  /* 0x00029800017a7983 */ /* 0x000f280000100a00 */
[----:B------:R1:W4:Y:S01]  /*8f50*/  LDG.E.U16 R42, [R42.64] ;  /* 0x000000062a2a7981 */ /* 0x000322000c1e1500 */
[----:B------:R-:W-:-:S03]  /*8f60*/  IMAD.WIDE R44, R12, 0x2, R120 ;  /* 0x000000020c2c7825 */ /* 0x000fc600078e0278 */
[----:B------:R-:W4:Y:S04]  /*8f70*/  LDL.64 R120, [R1+0x288] ;  /* 0x0002880001787983 */ /* 0x000f280000100a00 */
[----:B------:R1:W4:Y:S01]  /*8f80*/  LDG.E.U16 R44, [R44.64] ;  /* 0x000000062c2c7981 */ /* 0x000322000c1e1500 */
[----:B0-----:R-:W-:-:S03]  /*8f90*/  IMAD.WIDE R40, R12, 0x2, R124 ;  /* 0x000000020c287825 */ /* 0x001fc600078e027c */
[----:B------:R-:W4:Y:S01]  /*8fa0*/  LDL.64 R124, [R1+0x2a8] ;  /* 0x0002a800017c7983 */ /* 0x000f220000100a00 */
[----:B------:R-:W-:-:S03]  /*8fb0*/  IMAD.WIDE R114, R12, 0x2, R114 ;  /* 0x000000020c727825 */ /* 0x000fc600078e0272 */
[----:B------:R0:W4:Y:S04]  /*8fc0*/  LDG.E.U16 R40, [R40.64] ;  /* 0x0000000628287981 */ /* 0x000128000c1e1500 */
[----:B0-----:R0:W4:Y:S01]  /*8fd0*/  LDG.E.U16 R41, [R114.64] ;  /* 0x0000000672297981 */ /* 0x001122000c1e1500 */
[----:B--2---:R-:W-:-:S05]  /*8fe0*/  IMAD.WIDE R112, R12, 0x2, R112 ;  /* 0x000000020c707825 */ /* 0x004fca00078e0270 */
[----:B-1----:R3:W2:Y:S01]  /*8ff0*/  LDG.E.U16 R43, [R112.64] ;  /* 0x00000006702b7981 */ /* 0x0026a2000c1e1500 */
[----:B-----5:R-:W-:-:S05]  /*9000*/  IMAD.WIDE R46, R12, 0x2, R46 ;  /* 0x000000020c2e7825 */ /* 0x020fca00078e022e */
[----:B------:R1:W5:Y:S01]  /*9010*/  LDG.E.U16 R45, [R46.64] ;  /* 0x000000062e2d7981 */ /* 0x000362000c1e1500 */
[----:B---3--:R-:W-:-:S03]  /*9020*/  IMAD.WIDE R112, R12, 0x2, R126 ;  /* 0x000000020c707825 */ /* 0x008fc600078e027e */
[----:B------:R-:W3:Y:S01]  /*9030*/  LDL.64 R126, [R1+0x268] ;  /* 0x00026800017e7983 */ /* 0x000ee20000100a00 */
[----:B-1----:R-:W-:-:S03]  /*9040*/  IMAD.WIDE R46, R12, 0x2, R128 ;  /* 0x000000020c2e7825 */ /* 0x002fc600078e0280 */
[----:B------:R-:W2:Y:S04]  /*9050*/  LDL.64 R128, [R1+0x278] ;  /* 0x0002780001807983 */ /* 0x000ea80000100a00 */
[----:B------:R1:W5:Y:S04]  /*9060*/  LDG.E.U16 R46, [R46.64] ;  /* 0x000000062e2e7981 */ /* 0x000368000c1e1500 */
[----:B------:R0:W5:Y:S01]  /*9070*/  LDG.E.U16 R112, [R112.64] ;  /* 0x0000000670707981 */ /* 0x000162000c1e1500 */
[----:B----4-:R-:W-:-:S05]  /*9080*/  IMAD.WIDE R118, R12, 0x2, R118 ;  /* 0x000000020c767825 */ /* 0x010fca00078e0276 */
[----:B-1----:R1:W4:Y:S02]  /*9090*/  LDG.E.U16 R47, [R118.64] ;  /* 0x00000006762f7981 */ /* 0x002324000c1e1500 */
[C---:B-1----:R-:W-:Y:S02]  /*90a0*/  IMAD.WIDE R118, R12.reuse, 0x2, R142 ;  /* 0x000000020c767825 */ /* 0x042fe400078e028e */
[----:B------:R-:W4:Y:S02]  /*90b0*/  LDL.64 R142, [R1+0x240] ;  /* 0x00024000018e7983 */ /* 0x000f240000100a00 */
[C---:B------:R-:W-:Y:S02]  /*90c0*/  IMAD.WIDE R116, R12.reuse, 0x2, R116 ;  /* 0x000000020c747825 */ /* 0x040fe400078e0274 */
[----:B------:R1:W5:Y:S04]  /*90d0*/  LDG.E.U16 R118, [R118.64] ;  /* 0x0000000676767981 */ /* 0x000368000c1e1500 */
[----:B0-----:R0:W5:Y:S02]  /*90e0*/  LDG.E.U16 R113, [R116.64] ;  /* 0x0000000674717981 */ /* 0x001164000c1e1500 */
[----:B0-----:R-:W-:-:S02]  /*90f0*/  IMAD.WIDE R116, R12, 0x2, R132 ;  /* 0x000000020c747825 */ /* 0x001fc400078e0284 */
[----:B------:R-:W5:Y:S02]  /*9100*/  LDL.64 R132, [R1+0x248] ;  /* 0x0002480001847983 */ /* 0x000f640000100a00 */
[C---:B------:R-:W-:Y:S02]  /*9110*/  IMAD.WIDE R122, R12.reuse, 0x2, R122 ;  /* 0x000000020c7a7825 */ /* 0x040fe400078e027a */
[----:B------:R0:W5:Y:S04]  /*9120*/  LDG.E.U16 R116, [R116.64] ;  /* 0x0000000674747981 */ /* 0x000168000c1e1500 */
[----:B0-----:R0:W5:Y:S01]  /*9130*/  LDG.E.U16 R117, [R122.64] ;  /* 0x000000067a757981 */ /* 0x001162000c1e1500 */
[----:B------:R-:W-:-:S04]  /*9140*/  IMAD.WIDE R120, R12, 0x2, R120 ;  /* 0x000000020c787825 */ /* 0x000fc800078e0278 */
[C---:B0-----:R-:W-:Y:S01]  /*9150*/  IMAD.WIDE R122, R12.reuse, 0x2, R140 ;  /* 0x000000020c7a7825 */ /* 0x041fe200078e028c */
[----:B-1----:R0:W5:Y:S03]  /*9160*/  LDG.E.U16 R119, [R120.64] ;  /* 0x0000000678777981 */ /* 0x002166000c1e1500 */
[C---:B------:R-:W-:Y:S01]  /*9170*/  IMAD.WIDE R114, R12.reuse, 0x2, R134 ;  /* 0x000000020c727825 */ /* 0x040fe200078e0286 */
[----:B------:R-:W5:Y:S04]  /*9180*/  LDL.64 R140, [R1+0x230] ;  /* 0x00023000018c7983 */ /* 0x000f680000100a00 */
[----:B------:R1:W5:Y:S01]  /*9190*/  LDG.E.U16 R122, [R122.64] ;  /* 0x000000067a7a7981 */ /* 0x000362000c1e1500 */
[----:B0-----:R-:W-:-:S03]  /*91a0*/  IMAD.WIDE R120, R12, 0x2, R130 ;  /* 0x000000020c787825 */ /* 0x001fc600078e0282 */
[----:B------:R-:W5:Y:S04]  /*91b0*/  LDL.64 R130, [R1+0x238] ;  /* 0x0002380001827983 */ /* 0x000f680000100a00 */
[----:B------:R0:W5:Y:S01]  /*91c0*/  LDG.E.U16 R120, [R120.64] ;  /* 0x0000000678787981 */ /* 0x000162000c1e1500 */
[----:B------:R-:W-:-:S03]  /*91d0*/  IMAD.WIDE R124, R12, 0x2, R124 ;  /* 0x000000020c7c7825 */ /* 0x000fc600078e027c */
[----:B------:R-:W5:Y:S04]  /*91e0*/  LDL.64 R134, [R1+0x258] ;  /* 0x0002580001867983 */ /* 0x000f680000100a00 */
[----:B------:R0:W5:Y:S04]  /*91f0*/  LDG.E.U16 R114, [R114.64] ;  /* 0x0000000672727981 */ /* 0x000168000c1e1500 */
[----:B0-----:R0:W5:Y:S02]  /*9200*/  LDG.E.U16 R115, [R124.64] ;  /* 0x000000067c737981 */ /* 0x001164000c1e1500 */
[----:B0-----:R-:W-:-:S02]  /*9210*/  IMAD.WIDE R124, R12, 0x2, R138 ;  /* 0x000000020c7c7825 */ /* 0x001fc400078e028a */
[----:B------:R-:W5:Y:S04]  /*9220*/  LDL.64 R138, [R1+0x228] ;  /* 0x00022800018a7983 */ /* 0x000f680000100a00 */
[----:B------:R0:W5:Y:S01]  /*9230*/  LDG.E.U16 R124, [R124.64] ;  /* 0x000000067c7c7981 */ /* 0x000162000c1e1500 */
[----:B---3--:R-:W-:-:S05]  /*9240*/  IMAD.WIDE R126, R12, 0x2, R126 ;  /* 0x000000020c7e7825 */ /* 0x008fca00078e027e */
[----:B-1----:R1:W3:Y:S01]  /*9250*/  LDG.E.U16 R123, [R126.64] ;  /* 0x000000067e7b7981 */ /* 0x0022e2000c1e1500 */
[----:B--2---:R-:W-:-:S05]  /*9260*/  IMAD.WIDE R128, R12, 0x2, R128 ;  /* 0x000000020c807825 */ /* 0x004fca00078e0280 */
[----:B------:R4:W2:Y:S01]  /*9270*/  LDG.E.U16 R121, [R128.64] ;  /* 0x0000000680797981 */ /* 0x0008a2000c1e1500 */
[----:B-1----:R-:W-:-:S03]  /*9280*/  IMAD.WIDE R126, R12, 0x2, R136 ;  /* 0x000000020c7e7825 */ /* 0x002fc600078e0288 */
[----:B------:R-:W2:Y:S04]  /*9290*/  LDL.64 R136, [R1+0x218] ;  /* 0x0002180001887983 */ /* 0x000ea80000100a00 */
[----:B------:R1:W3:Y:S01]  /*92a0*/  LDG.E.U16 R126, [R126.64] ;  /* 0x000000067e7e7981 */ /* 0x0002e2000c1e1500 */
[----:B----4-:R-:W-:-:S03]  /*92b0*/  IMAD.WIDE R128, R12, 0x2, R142 ;  /* 0x000000020c807825 */ /* 0x010fc600078e028e */
[----:B------:R-:W4:Y:S04]  /*92c0*/  LDL.64 R142, [R1+0x1f8] ;  /* 0x0001f800018e7983 */ /* 0x000f280000100a00 */
[----:B------:R0:W3:Y:S01]  /*92d0*/  LDG.E.U16 R128, [R128.64] ;  /* 0x0000000680807981 */ /* 0x0000e2000c1e1500 */
[----:B-----5:R-:W-:-:S05]  /*92e0*/  IMAD.WIDE R132, R12, 0x2, R132 ;  /* 0x000000020c847825 */ /* 0x020fca00078e0284 */
[----:B-1----:R1:W5:Y:S02]  /*92f0*/  LDG.E.U16 R127, [R132.64] ;  /* 0x00000006847f7981 */ /* 0x002364000c1e1500 */
[C---:B-1----:R-:W-:Y:S02]  /*9300*/  IMAD.WIDE R132, R12.reuse, 0x2, R158 ;  /* 0x000000020c847825 */ /* 0x042fe400078e029e */
[----:B------:R-:W3:Y:S04]  /*9310*/  LDL.64 R158, [R1+0x1a8] ;  /* 0x0001a800019e7983 */ /* 0x000ee80000100a00 */
[----:B------:R1:W3:Y:S01]  /*9320*/  LDG.E.U16 R132, [R132.64] ;  /* 0x0000000684847981 */ /* 0x0002e2000c1e1500 */
[----:B------:R-:W-:-:S05]  /*9330*/  IMAD.WIDE R130, R12, 0x2, R130 ;  /* 0x000000020c827825 */ /* 0x000fca00078e0282 */
[----:B0-----:R0:W3:Y:S01]  /*9340*/  LDG.E.U16 R129, [R130.64] ;  /* 0x0000000682817981 */ /* 0x0010e2000c1e1500 */
[----:B------:R-:W-:-:S05]  /*9350*/  IMAD.WIDE R134, R12, 0x2, R134 ;  /* 0x000000020c867825 */ /* 0x000fca00078e0286 */
[----:B------:R1:W3:Y:S01]  /*9360*/  LDG.E.U16 R125, [R134.64] ;  /* 0x00000006867d7981 */ /* 0x0002e2000c1e1500 */
[----:B0-----:R-:W-:-:S03]  /*9370*/  IMAD.WIDE R130, R12, 0x2, R140 ;  /* 0x000000020c827825 */ /* 0x001fc600078e028c */
[----:B------:R-:W3:Y:S01]  /*9380*/  LDL.64 R140, [R1+0x1e8] ;  /* 0x0001e800018c7983 */ /* 0x000ee20000100a00 */
[----:B------:R-:W-:-:S03]  /*9390*/  IMAD.WIDE R144, R12, 0x2, R144 ;  /* 0x000000020c907825 */ /* 0x000fc600078e0290 */
[----:B------:R0:W5:Y:S01]  /*93a0*/  LDG.E.U16 R130, [R130.64] ;  /* 0x0000000682827981 */ /* 0x000162000c1e1500 */
[----:B-1----:R-:W-:-:S03]  /*93b0*/  IMAD.WIDE R134, R12, 0x2, R148 ;  /* 0x000000020c867825 */ /* 0x002fc600078e0294 */
[----:B------:R-:W5:Y:S04]  /*93c0*/  LDL.64 R148, [R1+0x1d8] ;  /* 0x0001d80001947983 */ /* 0x000f680000100a00 */
[----:B------:R1:W5:Y:S01]  /*93d0*/  LDG.E.U16 R134, [R134.64] ;  /* 0x0000000686867981 */ /* 0x000362000c1e1500 */
[----:B------:R-:W-:-:S05]  /*93e0*/  IMAD.WIDE R138, R12, 0x2, R138 ;  /* 0x000000020c8a7825 */ /* 0x000fca00078e028a */
[----:B0-----:R0:W5:Y:S04]  /*93f0*/  LDG.E.U16 R131, [R138.64] ;  /* 0x000000068a837981 */ /* 0x001168000c1e1500 */
[----:B-1----:R1:W5:Y:S01]  /*9400*/  LDG.E.U16 R135, [R144.64] ;  /* 0x0000000690877981 */ /* 0x002362000c1e1500 */
[----:B0-----:R-:W-:-:S03]  /*9410*/  IMAD.WIDE R138, R12, 0x2, R150 ;  /* 0x000000020c8a7825 */ /* 0x001fc600078e0296 */
[----:B------:R-:W5:Y:S04]  /*9420*/  LDL.64 R150, [R1+0x198] ;  /* 0x0001980001967983 */ /* 0x000f680000100a00 */
[----:B-1----:R-:W5:Y:S04]  /*9430*/  LDL.64 R144, [R1+0x1d0] ;  /* 0x0001d00001907983 */ /* 0x002f680000100a00 */
[----:B------:R0:W5:Y:S01]  /*9440*/  LDG.E.U16 R138, [R138.64] ;  /* 0x000000068a8a7981 */ /* 0x000162000c1e1500 */
[----:B--2---:R-:W-:-:S05]  /*9450*/  IMAD.WIDE R136, R12, 0x2, R136 ;  /* 0x000000020c887825 */ /* 0x004fca00078e0288 */
[----:B------:R1:W2:Y:S02]  /*9460*/  LDG.E.U16 R133, [R136.64] ;  /* 0x0000000688857981 */ /* 0x0002a4000c1e1500 */
[C---:B-1----:R-:W-:Y:S02]  /*9470*/  IMAD.WIDE R136, R12.reuse, 0x2, R146 ;  /* 0x000000020c887825 */ /* 0x042fe400078e0292 */
[----:B------:R-:W2:Y:S02]  /*9480*/  LDL.64 R146, [R1+0x1c8] ;  /* 0x0001c80001927983 */ /* 0x000ea40000100a00 */
[C---:B----4-:R-:W-:Y:S02]  /*9490*/  IMAD.WIDE R142, R12.reuse, 0x2, R142 ;  /* 0x000000020c8e7825 */ /* 0x050fe400078e028e */
[----:B------:R1:W4:Y:S04]  /*94a0*/  LDG.E.U16 R136, [R136.64] ;  /* 0x0000000688887981 */ /* 0x000328000c1e1500 */
[----:B-1----:R1:W2:Y:S04]  /*94b0*/  LDG.E.U16 R137, [R142.64] ;  /* 0x000000068e897981 */ /* 0x0022a8000c1e1500 */
[----:B-1----:R-:W2:Y:S01]  /*94c0*/  LDL.64 R142, [R1+0x1e0] ;  /* 0x0001e000018e7983 */ /* 0x002ea20000100a00 */
[----:B------:R-:W-:-:S04]  /*94d0*/  IMAD.WIDE R160, R12, 0x2, R160 ;  /* 0x000000020ca07825 */ /* 0x000fc800078e02a0 */
[----:B---3--:R-:W-:-:S05]  /*94e0*/  IMAD.WIDE R140, R12, 0x2, R140 ;  /* 0x000000020c8c7825 */ /* 0x008fca00078e028c */
[----:B0-----:R2:W3:Y:S01]  /*94f0*/  LDG.E.U16 R139, [R140.64] ;  /* 0x000000068c8b7981 */ /* 0x0014e2000c1e1500 */
[----:B-----5:R-:W-:-:S04]  /*9500*/  IMAD.WIDE R148, R12, 0x2, R148 ;  /* 0x000000020c947825 */ /* 0x020fc800078e0294 */
[----:B------:R-:W-:-:S04]  /*9510*/  IMAD.WIDE R150, R12, 0x2, R150 ;  /* 0x000000020c967825 */ /* 0x000fc800078e0296 */
[----:B--2---:R-:W-:-:S06]  /*9520*/  IMAD.WIDE R140, R12, 0x2, R142 ;  /* 0x000000020c8c7825 */ /* 0x004fcc00078e028e */
[----:B------:R0:W2:Y:S01]  /*9530*/  LDG.E.U16 R140, [R140.64] ;  /* 0x000000068c8c7981 */ /* 0x0000a2000c1e1500 */
[----:B------:R-:W-:-:S04]  /*9540*/  IMAD.WIDE R142, R12, 0x2, R144 ;  /* 0x000000020c8e7825 */ /* 0x000fc800078e0290 */
[C---:B------:R-:W-:Y:S02]  /*9550*/  IMAD.WIDE R144, R12.reuse, 0x2, R218 ;  /* 0x000000020c907825 */ /* 0x040fe400078e02da */
[----:B------:R1:W5:Y:S04]  /*9560*/  LDG.E.U16 R142, [R142.64] ;  /* 0x000000068e8e7981 */ /* 0x000368000c1e1500 */
[----:B0-----:R0:W2:Y:S04]  /*9570*/  LDG.E.U16 R141, [R148.64] ;  /* 0x00000006948d7981 */ /* 0x0010a8000c1e1500 */
[----:B------:R4:W2:Y:S01]  /*9580*/  LDG.E.U16 R144, [R144.64] ;  /* 0x0000000690907981 */ /* 0x0008a2000c1e1500 */
[----:B------:R-:W-:-:S03]  /*9590*/  IMAD.WIDE R146, R12, 0x2, R146 ;  /* 0x000000020c927825 */ /* 0x000fc600078e0292 */
[----:B------:R-:W2:Y:S01]  /*95a0*/  LDL.64 R218, [R1+0x170] ;  /* 0x0001700001da7983 */ /* 0x000ea20000100a00 */
[----:B0-----:R-:W-:-:S03]  /*95b0*/  IMAD.WIDE R148, R12, 0x2, R222 ;  /* 0x000000020c947825 */ /* 0x001fc600078e02de */
[----:B-1----:R0:W2:Y:S04]  /*95c0*/  LDG.E.U16 R143, [R146.64] ;  /* 0x00000006928f7981 */ /* 0x0020a8000c1e1500 */
[----:B------:R1:W2:Y:S04]  /*95d0*/  LDG.E.U16 R148, [R148.64] ;  /* 0x0000000694947981 */ /* 0x0002a8000c1e1500 */
[----:B----4-:R4:W2:Y:S01]  /*95e0*/  LDG.E.U16 R145, [R160.64] ;  /* 0x00000006a0917981 */ /* 0x0108a2000c1e1500 */
[----:B------:R-:W-:-:S03]  /*95f0*/  IMAD.WIDE R158, R12, 0x2, R158 ;  /* 0x000000020c9e7825 */ /* 0x000fc600078e029e */
[----:B------:R-:W2:Y:S04]  /*9600*/  LDL.64 R222, [R1+0x150] ;  /* 0x0001500001de7983 */ /* 0x000ea80000100a00 */
[----:B-1----:R1:W2:Y:S04]  /*9610*/  LDG.E.U16 R149, [R150.64] ;  /* 0x0000000696957981 */ /* 0x0022a8000c1e1500 */
[----:B----4-:R-:W4:Y:S04]  /*9620*/  LDL.64 R160, [R1+0x188] ;  /* 0x0001880001a07983 */ /* 0x010f280000100a00 */
[----:B-1----:R-:W2:Y:S01]  /*9630*/  LDL.64 R150, [R1+0x190] ;  /* 0x0001900001967983 */ /* 0x002ea20000100a00 */
[----:B0-----:R-:W-:-:S03]  /*9640*/  IMAD.WIDE R146, R12, 0x2, R162 ;  /* 0x000000020c927825 */ /* 0x001fc600078e02a2 */
[----:B------:R-:W3:Y:S04]  /*9650*/  LDL.64 R162, [R1+0x168] ;  /* 0x0001680001a27983 */ /* 0x000ee80000100a00 */
[----:B------:R0:W3:Y:S04]  /*9660*/  LDG.E.U16 R146, [R146.64] ;  /* 0x0000000692927981 */ /* 0x0000e8000c1e1500 */
[----:B0-----:R0:W3:Y:S04]  /*9670*/  LDG.E.U16 R147, [R158.64] ;  /* 0x000000069e937981 */ /* 0x0010e8000c1e1500 */
[----:B0-----:R-:W3:Y:S01]  /*9680*/  LDL.64 R158, [R1+0x180] ;  /* 0x00018000019e7983 */ /* 0x001ee20000100a00 */
[----:B----4-:R-:W-:-:S04]  /*9690*/  IMAD.WIDE R160, R12, 0x2, R160 ;  /* 0x000000020ca07825 */ /* 0x010fc800078e02a0 */
[----:B--2---:R-:W-:-:S06]  /*96a0*/  IMAD.WIDE R150, R12, 0x2, R150 ;  /* 0x000000020c967825 */ /* 0x004fcc00078e0296 */
[----:B------:R0:W2:Y:S04]  /*96b0*/  LDG.E.U16 R150, [R150.64] ;  /* 0x0000000696967981 */ /* 0x0000a8000c1e1500 */
[----:B0-----:R0:W4:Y:S04]  /*96c0*/  LDG.E.U16 R151, [R160.64] ;  /* 0x00000006a0977981 */ /* 0x001128000c1e1500 */
[----:B0-----:R-:W2:Y:S01]  /*96d0*/  LDL.64 R160, [R1+0x178] ;  /* 0x0001780001a07983 */ /* 0x001ea20000100a00 */
[----:B---3--:R-:W-:-:S05]  /*96e0*/  IMAD.WIDE R158, R12, 0x2, R158 ;  /* 0x000000020c9e7825 */ /* 0x008fca00078e029e */
[----:B------:R2:W3:Y:S02]  /*96f0*/  LDG.E.U16 R152, [R158.64] ;  /* 0x000000069e987981 */ /* 0x0004e4000c1e1500 */
[----:B--2---:R-:W-:-:S04]  /*9700*/  IMAD.WIDE R158, R12, 0x2, R160 ;  /* 0x000000020c9e7825 */ /* 0x004fc800078e02a0 */
[C---:B------:R-:W-:Y:S01]  /*9710*/  IMAD.WIDE R160, R12.reuse, 0x2, R218 ;  /* 0x000000020ca07825 */ /* 0x040fe200078e02da */
[----:B------:R0:W2:Y:S04]  /*9720*/  LDG.E.U16 R164, [R158.64] ;  /* 0x000000069ea47981 */ /* 0x0000a8000c1e1500 */
[----:B------:R1:W2:Y:S01]  /*9730*/  LDG.E.U16 R166, [R160.64] ;  /* 0x00000006a0a67981 */ /* 0x0002a2000c1e1500 */
[----:B------:R-:W-:-:S03]  /*9740*/  IMAD.WIDE R162, R12, 0x2, R162 ;  /* 0x000000020ca27825 */ /* 0x000fc600078e02a2 */
[----:B------:R-:W2:Y:S04]  /*9750*/  LDL.64 R218, [R1+0x120] ;  /* 0x0001200001da7983 */ /* 0x000ea80000100a00 */
[----:B0-----:R-:W2:Y:S04]  /*9760*/  LDL.64 R158, [R1+0x160] ;  /* 0x00016000019e7983 */ /* 0x001ea80000100a00 */
[----:B-1----:R-:W3:Y:S04]  /*9770*/  LDL.64 R160, [R1+0x158] ;  /* 0x0001580001a07983 */ /* 0x002ee80000100a00 */
[----:B------:R0:W4:Y:S01]  /*9780*/  LDG.E.U16 R168, [R162.64] ;  /* 0x00000006a2a87981 */ /* 0x000122000c1e1500 */
[----:B--2---:R-:W-:-:S04]  /*9790*/  IMAD.WIDE R158, R12, 0x2, R158 ;  /* 0x000000020c9e7825 */ /* 0x004fc800078e029e */
[C---:B---3--:R-:W-:Y:S01]  /*97a0*/  IMAD.WIDE R160, R12.reuse, 0x2, R160 ;  /* 0x000000020ca07825 */ /* 0x048fe200078e02a0 */
[----:B------:R1:W2:Y:S04]  /*97b0*/  LDG.E.U16 R170, [R158.64] ;  /* 0x000000069eaa7981 */ /* 0x0002a8000c1e1500 */
[----:B------:R3:W2:Y:S04]  /*97c0*/  LDG.E.U16 R172, [R160.64] ;  /* 0x00000006a0ac7981 */ /* 0x0006a8000c1e1500 */
[----:B-1----:R-:W2:Y:S04]  /*97d0*/  LDL.64 R158, [R1+0x148] ;  /* 0x00014800019e7983 */ /* 0x002ea80000100a00 */
[----:B---3--:R-:W3:Y:S01]  /*97e0*/  LDL.64 R160, [R1+0x140] ;  /* 0x0001400001a07983 */ /* 0x008ee20000100a00 */
        /* <DEDUP_REMOVED lines=18> */
[----:B0-----:R-:W-:-:S03]  /*9910*/  IMAD.WIDE R162, R12, 0x2, R222 ;  /* 0x000000020ca27825 */ /* 0x001fc600078e02de */
[----:B------:R-:W4:Y:S04]  /*9920*/  LDL.64 R222, [R1+0xd8] ;  /* 0x0000d80001de7983 */ /* 0x000f280000100a00 */
[----:B------:R0:W4:Y:S04]  /*9930*/  LDG.E.U16 R174, [R162.64] ;  /* 0x00000006a2ae7981 */ /* 0x000128000c1e1500 */
[----:B0-----:R-:W4:Y:S01]  /*9940*/  LDL.64 R162, [R1+0x138] ;  /* 0x0001380001a27983 */ /* 0x001f220000100a00 */
[----:B--2---:R-:W-:-:S04]  /*9950*/  IMAD.WIDE R158, R12, 0x2, R158 ;  /* 0x000000020c9e7825 */ /* 0x004fc800078e029e */
[C---:B---3--:R-:W-:Y:S01]  /*9960*/  IMAD.WIDE R160, R12.reuse, 0x2, R160 ;  /* 0x000000020ca07825 */ /* 0x048fe200078e02a0 */
[----:B------:R0:W2:Y:S04]  /*9970*/  LDG.E.U16 R194, [R158.64] ;  /* 0x000000069ec27981 */ /* 0x0000a8000c1e1500 */
[----:B------:R1:W3:Y:S04]  /*9980*/  LDG.E.U16 R196, [R160.64] ;  /* 0x00000006a0c47981 */ /* 0x0002e8000c1e1500 */
[----:B0-----:R-:W2:Y:S04]  /*9990*/  LDL.64 R158, [R1+0x58] ;  /* 0x00005800019e7983 */ /* 0x001ea80000100a00 */
[----:B-1----:R-:W3:Y:S01]  /*99a0*/  LDL.64 R160, [R1+0x38] ;  /* 0x0000380001a07983 */ /* 0x002ee20000100a00 */
[----:B----4-:R-:W-:-:S05]  /*99b0*/  IMAD.WIDE R162, R12, 0x2, R162 ;  /* 0x000000020ca27825 */ /* 0x010fca00078e02a2 */
[----:B------:R0:W4:Y:S01]  /*99c0*/  LDG.E.U16 R180, [R162.64] ;  /* 0x00000006a2b47981 */ /* 0x000122000c1e1500 */
        /* <DEDUP_REMOVED lines=8> */
[----:B------:R0:W4:Y:S02]  /*9a50*/  LDG.E.U16 R186, [R162.64] ;  /* 0x00000006a2ba7981 */ /* 0x000124000c1e1500 */
[C---:B0-----:R-:W-:Y:S02]  /*9a60*/  IMAD.WIDE R162, R12.reuse, 0x2, R222 ;  /* 0x000000020ca27825 */ /* 0x041fe400078e02de */
        /* <DEDUP_REMOVED lines=10> */
[----:B------:R0:W4:Y:S02]  /*9b10*/  LDG.E.U16 R198, [R162.64] ;  /* 0x00000006a2c67981 */ /* 0x000124000c1e1500 */
[C---:B0-----:R-:W-:Y:S02]  /*9b20*/  IMAD.WIDE R162, R12.reuse, 0x2, R218 ;  /* 0x000000020ca27825 */ /* 0x041fe400078e02da */
[----:B------:R-:W4:Y:S04]  /*9b30*/  LDL.64 R218, [R1+0x10] ;  /* 0x0000100001da7983 */ /* 0x000f280000100a00 */
[----:B------:R0:W4:Y:S02]  /*9b40*/  LDG.E.U16 R204, [R162.64] ;  /* 0x00000006a2cc7981 */ /* 0x000124000c1e1500 */
[----:B0-----:R-:W-:-:S02]  /*9b50*/  IMAD.WIDE R162, R12, 0x2, R222 ;  /* 0x000000020ca27825 */ /* 0x001fc400078e02de */
        /* <DEDUP_REMOVED lines=11> */
[----:B0-----:R-:W-:-:S05]  /*9c10*/  IMAD.WIDE R162, R12, 0x2, R218 ;  /* 0x000000020ca27825 */ /* 0x001fca00078e02da */
[----:B------:R0:W4:Y:S01]  /*9c20*/  LDG.E.U16 R221, [R162.64] ;  /* 0x00000006a2dd7981 */ /* 0x000122000c1e1500 */
[----:B--2---:R-:W-:-:S04]  /*9c30*/  IMAD.WIDE R158, R12, 0x2, R158 ;  /* 0x000000020c9e7825 */ /* 0x004fc800078e029e */
[C---:B---3--:R-:W-:Y:S01]  /*9c40*/  IMAD.WIDE R160, R12.reuse, 0x2, R160 ;  /* 0x000000020ca07825 */ /* 0x048fe200078e02a0 */
[----:B------:R1:W2:Y:S04]  /*9c50*/  LDG.E.U16 R218, [R158.64] ;  /* 0x000000069eda7981 */ /* 0x0002a8000c1e1500 */
[----:B------:R3:W2:Y:S04]  /*9c60*/  LDG.E.U16 R219, [R160.64] ;  /* 0x00000006a0db7981 */ /* 0x0006a8000c1e1500 */
[----:B-1----:R-:W2:Y:S04]  /*9c70*/  LDL.64 R158, [R1+0x108] ;  /* 0x00010800019e7983 */ /* 0x002ea80000100a00 */
[----:B---3--:R-:W3:Y:S01]  /*9c80*/  LDL.64 R160, [R1+0xe8] ;  /* 0x0000e80001a07983 */ /* 0x008ee20000100a00 */
[----:B0-----:R-:W-:-:S05]  /*9c90*/  IMAD.WIDE R162, R12, 0x2, R222 ;  /* 0x000000020ca27825 */ /* 0x001fca00078e02de */
        /* <DEDUP_REMOVED lines=37> */
[----:B0-----:R-:W4:Y:S01]  /*9ef0*/  LDL.64 R162, [R1] ;  /* 0x0000000001a27983 */ /* 0x001f220000100a00 */
[----:B--2---:R-:W-:-:S04]  /*9f00*/  IMAD.WIDE R158, R12, 0x2, R158 ;  /* 0x000000020c9e7825 */ /* 0x004fc800078e029e */
[C---:B---3--:R-:W-:Y:S01]  /*9f10*/  IMAD.WIDE R160, R12.reuse, 0x2, R160 ;  /* 0x000000020ca07825 */ /* 0x048fe200078e02a0 */
[----:B------:R0:W2:Y:S04]  /*9f20*/  LDG.E.U16 R245, [R158.64] ;  /* 0x000000069ef57981 */ /* 0x0000a8000c1e1500 */
[----:B------:R1:W3:Y:S04]  /*9f30*/  LDG.E.U16 R247, [R160.64] ;  /* 0x00000006a0f77981 */ /* 0x0002e8000c1e1500 */
[----:B0-----:R-:W2:Y:S04]  /*9f40*/  LDL.64 R158, [R1+0x40] ;  /* 0x00004000019e7983 */ /* 0x001ea80000100a00 */
[----:B-1----:R-:W3:Y:S01]  /*9f50*/  LDL.64 R160, [R1+0x20] ;  /* 0x0000200001a07983 */ /* 0x002ee20000100a00 */
[----:B----4-:R-:W-:-:S06]  /*9f60*/  IMAD.WIDE R162, R12, 0x2, R162 ;  /* 0x000000020ca27825 */ /* 0x010fcc00078e02a2 */
[----:B------:R-:W4:Y:S01]  /*9f70*/  LDG.E.U16 R162, [R162.64] ;  /* 0x00000006a2a27981 */ /* 0x000f22000c1e1500 */
[----:B--2---:R-:W-:-:S04]  /*9f80*/  IMAD.WIDE R158, R12, 0x2, R158 ;  /* 0x000000020c9e7825 */ /* 0x004fc800078e029e */
[----:B---3--:R-:W-:Y:S01]  /*9f90*/  IMAD.WIDE R160, R12, 0x2, R160 ;  /* 0x000000020ca07825 */ /* 0x008fe200078e02a0 */
[----:B------:R0:W2:Y:S05]  /*9fa0*/  LDG.E.U16 R250, [R158.64] ;  /* 0x000000069efa7981 */ /* 0x0000aa000c1e1500 */
[----:B------:R1:W3:Y:S04]  /*9fb0*/  LDG.E.U16 R160, [R160.64] ;  /* 0x00000006a0a07981 */ /* 0x0002e8000c1e1500 */
[----:B0-----:R-:W0:Y:S01]  /*9fc0*/  LDS R159, [R224.X4] ;  /* 0x00000000e09f7984 */ /* 0x001e220000004800 */
[----:B------:R-:W-:-:S03]  /*9fd0*/  FADD R158, -R2, R217 ;  /* 0x000000d9029e7221 */ /* 0x000fc60000000100 */
[----:B------:R-:W-:Y:S01]  /*9fe0*/  LDS R224, [R240.X16] ;  /* 0x00000000f0e07984 */ /* 0x000fe2000000c800 */
[----:B------:R-:W-:-:S03]  /*9ff0*/  FMUL R158, R158, 1.4426950216293334961 ;  /* 0x3fb8aa3b9e9e7820 */ /* 0x000fc60000400000 */
[----:B------:R-:W-:Y:S03]  /*a000*/  LDS R217, [R238.X16] ;  /* 0x00000000eed97984 */ /* 0x000fe6000000c800 */
[----:B------:R-:W0:Y:S01]  /*a010*/  MUFU.EX2 R158, R158 ;  /* 0x0000009e009e7308 */ /* 0x000e220000000800 */
[----:B------:R-:W-:Y:S02]  /*a020*/  F2FP.BF16.PACK_AB R17, R17, R25 ;  /* 0x000000191111723e */ /* 0x000fe400000010ff */
[----:B------:R-:W-:Y:S01]  /*a030*/  F2FP.BF16.PACK_AB R20, R20, R26 ;  /* 0x0000001a1414723e */ /* 0x000fe200000010ff */
[----:B0-----:R-:W-:Y:S02]  /*a040*/  FFMA R234, R158, R234, R159 ;  /* 0x000000ea9eea7223 */ /* 0x001fe4000000009f */
[----:B------:R-:W-:Y:S04]  /*a050*/  LDS R159, [R236.X16] ;  /* 0x00000000ec9f7984 */ /* 0x000fe8000000c800 */
[----:B------:R-:W-:Y:S01]  /*a060*/  BAR.SYNC.DEFER_BLOCKING 0x0 ;  /* 0x0000000000007b1d */ /* 0x000fe20000010000 */
[----:B------:R-:W-:-:S02]  /*a070*/  F2FP.BF16.PACK_AB R19, R19, R30 ;  /* 0x0000001e1313723e */ /* 0x000fc400000010ff */
[----:B------:R-:W-:Y:S02]  /*a080*/  F2FP.BF16.PACK_AB R18, R18, R31 ;  /* 0x0000001f1212723e */ /* 0x000fe400000010ff */
[----:B------:R-:W-:Y:S02]  /*a090*/  F2FP.BF16.PACK_AB R24, R24, R27 ;  /* 0x0000001b1818723e */ /* 0x000fe400000010ff */
[----:B-1----:R-:W-:Y:S02]  /*a0a0*/  LOP3.LUT R161, R9, 0x40, RZ, 0x3c, !PT ;  /* 0x0000004009a17812 */ /* 0x002fe400078e3cff */
[----:B------:R-:W-:Y:S02]  /*a0b0*/  F2FP.BF16.PACK_AB R23, R23, R28 ;  /* 0x0000001c1717723e */ /* 0x000fe400000010ff */
[----:B------:R-:W-:Y:S02]  /*a0c0*/  F2FP.BF16.PACK_AB R22, R22, R29 ;  /* 0x0000001d1616723e */ /* 0x000fe400000010ff */
[----:B------:R-:W-:Y:S01]  /*a0d0*/  F2FP.BF16.PACK_AB R21, R21, R32 ;  /* 0x000000201515723e */ /* 0x000fe200000010ff */
        /* <DEDUP_REMOVED lines=125> */
[----:B--2---:R-:W-:Y:S04]  /*a8b0*/  STS.U16 [R251+0x7700], R250 ;  /* 0x007700fafb007388 */ /* 0x004fe80000000400 */
[----:B---3--:R-:W-:Y:S04]  /*a8c0*/  STS.U16 [R251+0x7b00], R160 ;  /* 0x007b00a0fb007388 */ /* 0x008fe80000000400 */
[----:B----4-:R-:W-:Y:S04]  /*a8d0*/  STS.U16 [R251+0x7f00], R162 ;  /* 0x007f00a2fb007388 */ /* 0x010fe80000000400 */
[----:B------:R0:W-:Y:S04]  /*a8e0*/  STS [R9+0xc000], R17 ;  /* 0x00c0001109007388 */ /* 0x0001e80000000800 */
[----:B------:R-:W-:Y:S04]  /*a8f0*/  STS [R9+0xc400], R20 ;  /* 0x00c4001409007388 */ /* 0x000fe80000000800 */
[----:B------:R-:W-:Y:S04]  /*a900*/  STS [R9+0xc800], R19 ;  /* 0x00c8001309007388 */ /* 0x000fe80000000800 */
[----:B------:R1:W-:Y:S04]  /*a910*/  STS [R9+0xcc00], R18 ;  /* 0x00cc001209007388 */ /* 0x0003e80000000800 */
[----:B------:R-:W-:Y:S04]  /*a920*/  STS [R161+0xc000], R24 ;  /* 0x00c00018a1007388 */ /* 0x000fe80000000800 */
[----:B------:R-:W-:Y:S04]  /*a930*/  STS [R161+0xc400], R23 ;  /* 0x00c40017a1007388 */ /* 0x000fe80000000800 */
[----:B------:R-:W-:Y:S04]  /*a940*/  STS [R161+0xc800], R22 ;  /* 0x00c80016a1007388 */ /* 0x000fe80000000800 */
[----:B------:R-:W-:Y:S04]  /*a950*/  STS [R161+0xcc00], R21 ;  /* 0x00cc0015a1007388 */ /* 0x000fe80000000800 */
[----:B------:R-:W-:Y:S01]  /*a960*/  BAR.SYNC.DEFER_BLOCKING 0x0 ;  /* 0x0000000000007b1d */ /* 0x000fe20000010000 */
[----:B0-----:R-:W-:-:S04]  /*a970*/  FADD R17, -R3, R215 ;  /* 0x000000d703117221 */ /* 0x001fc80000000100 */
[----:B------:R-:W-:-:S06]  /*a980*/  FMUL R17, R17, 1.4426950216293334961 ;  /* 0x3fb8aa3b11117820 */ /* 0x000fcc0000400000 */
[----:B------:R-:W0:Y:S01]  /*a990*/  MUFU.EX2 R17, R17 ;  /* 0x0000001100117308 */ /* 0x000e220000000800 */
[C---:B------:R-:W-:Y:S02]  /*a9a0*/  FMUL R44, R158.reuse, R104 ;  /* 0x000000689e2c7220 */ /* 0x040fe40000400000 */
[C---:B------:R-:W-:Y:S02]  /*a9b0*/  FMUL R45, R158.reuse, R105 ;  /* 0x000000699e2d7220 */ /* 0x040fe40000400000 */
[----:B------:R-:W-:Y:S01]  /*a9c0*/  FMUL R104, R158, R88 ;  /* 0x000000589e687220 */ /* 0x000fe20000400000 */
[----:B------:R-:W-:Y:S04]  /*a9d0*/  LDSM.16.M88.4 R116, [R220+0xc000] ;  /* 0x00c00000dc74783b */ /* 0x000fe80000000200 */
[----:B------:R-:W2:Y:S04]  /*a9e0*/  LDSM.16.M88.4 R20, [R8] ;  /* 0x000000000814783b */ /* 0x000ea80000000200 */
[----:B------:R-:W3:Y:S01]  /*a9f0*/  LDSM.16.M88.4 R32, [R8+0x2000] ;  /* 0x002000000820783b */ /* 0x000ee20000000200 */
[----:B0-----:R-:W-:-:S02]  /*aa00*/  FMUL R46, R17, R106 ;  /* 0x0000006a112e7220 */ /* 0x001fc40000400000 */
[C---:B------:R-:W-:Y:S01]  /*aa10*/  FMUL R47, R17.reuse, R107 ;  /* 0x0000006b112f7220 */ /* 0x040fe20000400000 */
[----:B------:R-:W0:Y:S01]  /*aa20*/  LDSM.16.M88.4 R24, [R8+0x1000] ;  /* 0x001000000818783b */ /* 0x000e220000000200 */
[C---:B------:R-:W-:Y:S02]  /*aa30*/  FMUL R105, R158.reuse, R89 ;  /* 0x000000599e697220 */ /* 0x040fe40000400000 */
[C---:B------:R-:W-:Y:S01]  /*aa40*/  FMUL R106, R17.reuse, R90 ;  /* 0x0000005a116a7220 */ /* 0x040fe20000400000 */
[----:B------:R-:W4:Y:S01]  /*aa50*/  LDSM.16.M88.4 R28, [R8+0x3000] ;  /* 0x00300000081c783b */ /* 0x000f220000000200 */
[----:B------:R-:W-:Y:S02]  /*aa60*/  FMUL R107, R17, R91 ;  /* 0x0000005b116b7220 */ /* 0x000fe40000400000 */
[C---:B------:R-:W-:Y:S01]  /*aa70*/  FMUL R112, R158.reuse, R100 ;  /* 0x000000649e707220 */ /* 0x040fe20000400000 */
[----:B------:R-:W5:Y:S01]  /*aa80*/  LDSM.16.M88.4 R36, [R8+0x4000] ;  /* 0x004000000824783b */ /* 0x000f620000000200 */
[----:B------:R-:W-:-:S02]  /*aa90*/  FMUL R113, R158, R101 ;  /* 0x000000659e717220 */ /* 0x000fc40000400000 */
[C---:B------:R-:W-:Y:S01]  /*aaa0*/  FMUL R114, R17.reuse, R102 ;  /* 0x0000006611727220 */ /* 0x040fe20000400000 */
[----:B------:R-:W0:Y:S01]  /*aab0*/  LDSM.16.M88.4 R40, [R8+0x5000] ;  /* 0x005000000828783b */ /* 0x000e220000000200 */
[----:B------:R-:W-:-:S03]  /*aac0*/  FMUL R115, R17, R103 ;  /* 0x0000006711737220 */ /* 0x000fc60000400000 */
[----:B------:R-:W0:Y:S04]  /*aad0*/  LDSM.16.M88.4 R88, [R8+0x6000] ;  /* 0x006000000858783b */ /* 0x000e280000000200 */
[----:B------:R-:W0:Y:S01]  /*aae0*/  LDSM.16.M88.4 R100, [R8+0x7000] ;  /* 0x007000000864783b */ /* 0x000e220000000200 */
[----:B-1----:R-:W-:-:S03]  /*aaf0*/  FADD R18, -R4, R213 ;  /* 0x000000d504127221 */ /* 0x002fc60000000100 */
[----:B------:R-:W1:Y:S01]  /*ab00*/  LDSM.16.M88.4 R144, [R220+0xc800] ;  /* 0x00c80000dc90783b */ /* 0x000e620000000200 */
[----:B------:R-:W-:Y:S01]  /*ab10*/  LOP3.LUT R121, R220, 0x20, RZ, 0x3c, !PT ;  /* 0x00000020dc797812 */ /* 0x000fe200078e3cff */
[----:B------:R-:W-:Y:S02]  /*ab20*/  FMUL R18, R18, 1.4426950216293334961 ;  /* 0x3fb8aa3b12127820 */ /* 0x000fe40000400000 */
[----:B------:R-:W-:Y:S02]  /*ab30*/  FADD R120, -R5, R211 ;  /* 0x000000d305787221 */ /* 0x000fe40000000100 */
[----:B------:R-:W0:Y:S01]  /*ab40*/  LDSM.16.M88.4 R124, [R121+0xc000] ;  /* 0x00c00000797c783b */ /* 0x000e220000000200 */
[----:B------:R3:W0:Y:S01]  /*ab50*/  MUFU.EX2 R19, R18 ;  /* 0x0000001200137308 */ /* 0x0006220000000800 */
[----:B--2---:R-:W-:Y:S01]  /*ab60*/  HMMA.16816.F32.BF16 R44, R116, R20, R44 ;  /* 0x00000014742c723c */ /* 0x004fe2000004182c */
[----:B------:R-:W-:Y:S01]  /*ab70*/  FMUL R84, R158, R84 ;  /* 0x000000549e547220 */ /* 0x000fe20000400000 */
[----:B------:R-:W2:Y:S01]  /*ab80*/  LDSM.16.M88.4 R140, [R121+0xc800] ;  /* 0x00c80000798c783b */ /* 0x000ea20000000200 */
[----:B---3--:R-:W-:-:S06]  /*ab90*/  FMUL R18, R120, 1.4426950216293334961 ;  /* 0x3fb8aa3b78127820 */ /* 0x008fcc0000400000 */
[----:B------:R-:W3:Y:S01]  /*aba0*/  MUFU.EX2 R18, R18 ;  /* 0x0000001200127308 */ /* 0x000ee20000000800 */
[----:B------:R-:W-:Y:S01]  /*abb0*/  HMMA.16816.F32.BF16 R112, R116, R32, R112 ;  /* 0x000000207470723c */ /* 0x000fe20000041870 */
[C---:B------:R-:W-:Y:S02]  /*abc0*/  FMUL R85, R158.reuse, R85 ;  /* 0x000000559e557220 */ /* 0x040fe40000400000 */
[C---:B------:R-:W-:Y:S02]  /*abd0*/  FMUL R86, R17.reuse, R86 ;  /* 0x0000005611567220 */ /* 0x040fe40000400000 */
[----:B------:R-:W-:Y:S02]  /*abe0*/  FMUL R87, R17, R87 ;  /* 0x0000005711577220 */ /* 0x000fe40000400000 */
[C---:B------:R-:W-:Y:S02]  /*abf0*/  FMUL R64, R158.reuse, R64 ;  /* 0x000000409e407220 */ /* 0x040fe40000400000 */
[----:B------:R-:W-:-:S02]  /*ac00*/  FMUL R65, R158, R65 ;  /* 0x000000419e417220 */ /* 0x000fc40000400000 */
[C---:B------:R-:W-:Y:S02]  /*ac10*/  FMUL R66, R17.reuse, R66 ;  /* 0x0000004211427220 */ /* 0x040fe40000400000 */
        /* <DEDUP_REMOVED lines=12> */
[----:B------:R-:W-:Y:S01]  /*ace0*/  FMUL R95, R17, R95 ;  /* 0x0000005f115f7220 */ /* 0x000fe20000400000 */
[C---:B0-----:R-:W-:Y:S01]  /*acf0*/  HMMA.16816.F32.BF16 R104, R116.reuse, R24, R104 ;  /* 0x000000187468723c */ /* 0x041fe20000041868 */
[C---:B------:R-:W-:Y:S02]  /*ad00*/  FMUL R48, R19.reuse, R48 ;  /* 0x0000003013307220 */ /* 0x040fe40000400000 */
[C---:B------:R-:W-:Y:S02]  /*ad10*/  FMUL R49, R19.reuse, R49 ;  /* 0x0000003113317220 */ /* 0x040fe40000400000 */
[C---:B---3--:R-:W-:Y:S02]  /*ad20*/  FMUL R50, R18.reuse, R50 ;  /* 0x0000003212327220 */ /* 0x048fe40000400000 */
[----:B------:R-:W-:Y:S01]  /*ad30*/  FMUL R51, R18, R51 ;  /* 0x0000003312337220 */ /* 0x000fe20000400000 */
[----:B----4-:R-:W-:Y:S01]  /*ad40*/  HMMA.16816.F32.BF16 R84, R116, R28, R84 ;  /* 0x0000001c7454723c */ /* 0x010fe20000041854 */
[----:B------:R-:W-:-:S02]  /*ad50*/  FMUL R52, R19, R52 ;  /* 0x0000003413347220 */ /* 0x000fc40000400000 */
[C---:B------:R-:W-:Y:S02]  /*ad60*/  FMUL R53, R19.reuse, R53 ;  /* 0x0000003513357220 */ /* 0x040fe40000400000 */
[C---:B------:R-:W-:Y:S02]  /*ad70*/  FMUL R54, R18.reuse, R54 ;  /* 0x0000003612367220 */ /* 0x040fe40000400000 */
[C---:B------:R-:W-:Y:S01]  /*ad80*/  FMUL R55, R18.reuse, R55 ;  /* 0x0000003712377220 */ /* 0x040fe20000400000 */
[----:B-----5:R-:W-:Y:S01]  /*ad90*/  HMMA.16816.F32.BF16 R64, R116, R36, R64 ;  /* 0x000000247440723c */ /* 0x020fe20000041840 */
[C---:B------:R-:W-:Y:S02]  /*ada0*/  FMUL R56, R19.reuse, R56 ;  /* 0x0000003813387220 */ /* 0x040fe40000400000 */
[----:B------:R-:W-:Y:S02]  /*adb0*/  FMUL R57, R19, R57 ;  /* 0x0000003913397220 */ /* 0x000fe40000400000 */
[----:B------:R-:W-:-:S02]  /*adc0*/  FMUL R58, R18, R58 ;  /* 0x0000003a123a7220 */ /* 0x000fc40000400000 */
[C---:B------:R-:W-:Y:S01]  /*add0*/  FMUL R59, R18.reuse, R59 ;  /* 0x0000003b123b7220 */ /* 0x040fe20000400000 */
[C---:B------:R-:W-:Y:S01]  /*ade0*/  HMMA.16816.F32.BF16 R108, R116.reuse, R40, R108 ;  /* 0x00000028746c723c */ /* 0x040fe2000004186c */
[C---:B------:R-:W-:Y:S02]  /*adf0*/  FMUL R128, R19.reuse, R68 ;  /* 0x0000004413807220 */ /* 0x040fe40000400000 */
[C---:B------:R-:W-:Y:S02]  /*ae00*/  FMUL R129, R19.reuse, R69 ;  /* 0x0000004513817220 */ /* 0x040fe40000400000 */
[C---:B------:R-:W-:Y:S02]  /*ae10*/  FMUL R130, R18.reuse, R70 ;  /* 0x0000004612827220 */ /* 0x040fe40000400000 */
[----:B------:R-:W-:Y:S01]  /*ae20*/  FMUL R131, R18, R71 ;  /* 0x0000004712837220 */ /* 0x000fe20000400000 */
[----:B------:R-:W-:Y:S01]  /*ae30*/  HMMA.16816.F32.BF16 R96, R116, R88, R96 ;  /* 0x000000587460723c */ /* 0x000fe20000041860 */
[----:B------:R-:W-:-:S02]  /*ae40*/  FMUL R132, R19, R72 ;  /* 0x0000004813847220 */ /* 0x000fc40000400000 */
[C---:B------:R-:W-:Y:S02]  /*ae50*/  FMUL R133, R19.reuse, R73 ;  /* 0x0000004913857220 */ /* 0x040fe40000400000 */
[C---:B------:R-:W-:Y:S02]  /*ae60*/  FMUL R134, R18.reuse, R74 ;  /* 0x0000004a12867220 */ /* 0x040fe40000400000 */
[C---:B------:R-:W-:Y:S01]  /*ae70*/  FMUL R135, R18.reuse, R75 ;  /* 0x0000004b12877220 */ /* 0x040fe20000400000 */
[----:B------:R-:W-:Y:S01]  /*ae80*/  HMMA.16816.F32.BF16 R92, R116, R100, R92 ;  /* 0x00000064745c723c */ /* 0x000fe2000004185c */
[C---:B------:R-:W-:Y:S02]  /*ae90*/  FMUL R136, R19.reuse, R80 ;  /* 0x0000005013887220 */ /* 0x040fe40000400000 */
[----:B------:R-:W-:Y:S02]  /*aea0*/  FMUL R137, R19, R81 ;  /* 0x0000005113897220 */ /* 0x000fe40000400000 */
[----:B------:R-:W-:-:S02]  /*aeb0*/  FMUL R138, R18, R82 ;  /* 0x00000052128a7220 */ /* 0x000fc40000400000 */
[C---:B------:R-:W-:Y:S02]  /*aec0*/  FMUL R116, R19.reuse, R60 ;  /* 0x0000003c13747220 */ /* 0x040fe40000400000 */
[C---:B------:R-:W-:Y:S02]  /*aed0*/  FMUL R117, R19.reuse, R61 ;  /* 0x0000003d13757220 */ /* 0x040fe40000400000 */
[C---:B------:R-:W-:Y:S02]  /*aee0*/  FMUL R118, R18.reuse, R62 ;  /* 0x0000003e12767220 */ /* 0x040fe40000400000 */
[C---:B------:R-:W-:Y:S02]  /*aef0*/  FMUL R119, R18.reuse, R63 ;  /* 0x0000003f12777220 */ /* 0x040fe40000400000 */
[----:B------:R-:W-:Y:S02]  /*af00*/  FMUL R139, R18, R83 ;  /* 0x00000053128b7220 */ /* 0x000fe40000400000 */
[----:B------:R-:W-:-:S02]  /*af10*/  FMUL R76, R19, R76 ;  /* 0x0000004c134c7220 */ /* 0x000fc40000400000 */
[----:B------:R-:W-:Y:S02]  /*af20*/  FMUL R77, R19, R77 ;  /* 0x0000004d134d7220 */ /* 0x000fe40000400000 */
[C---:B------:R-:W-:Y:S02]  /*af30*/  FMUL R78, R18.reuse, R78 ;  /* 0x0000004e124e7220 */ /* 0x040fe40000400000 */
[----:B------:R-:W-:Y:S01]  /*af40*/  FMUL R79, R18, R79 ;  /* 0x0000004f124f7220 */ /* 0x000fe20000400000 */
[----:B-1----:R-:W-:Y:S01]  /*af50*/  HMMA.16816.F32.BF16 R48, R144, R20, R48 ;  /* 0x000000149030723c */ /* 0x002fe20000041830 */
[----:B------:R-:W-:Y:S02]  /*af60*/  LOP3.LUT R152, R220, 0x40, RZ, 0x3c, !PT ;  /* 0x00000040dc987812 */ /* 0x000fe400078e3cff */
[----:B------:R-:W-:-:S03]  /*af70*/  LOP3.LUT R153, R8, 0x40, RZ, 0x3c, !PT ;  /* 0x0000004008997812 */ /* 0x000fc600078e3cff */
[----:B------:R-:W-:Y:S02]  /*af80*/  LDSM.16.M88.4 R164, [R152+0xc000] ;  /* 0x00c0000098a4783b */ /* 0x000fe40000000200 */
[C---:B------:R-:W-:Y:S02]  /*af90*/  HMMA.16816.F32.BF16 R52, R144.reuse, R24, R52 ;  /* 0x000000189034723c */ /* 0x040fe40000041834 */
[----:B------:R-:W0:Y:S04]  /*afa0*/  LDSM.16.M88.4 R60, [R153+0x3000] ;  /* 0x00300000993c783b */ /* 0x000e280000000200 */
[----:B------:R-:W1:Y:S02]  /*afb0*/  LDSM.16.M88.4 R68, [R153+0x4000] ;  /* 0x004000009944783b */ /* 0x000e640000000200 */
[C---:B------:R-:W-:Y:S02]  /*afc0*/  HMMA.16816.F32.BF16 R56, R144.reuse, R32, R56 ;  /* 0x000000209038723c */ /* 0x040fe40000041838 */
[----:B------:R-:W3:Y:S04]  /*afd0*/  LDSM.16.M88.4 R72, [R153+0x5000] ;  /* 0x005000009948783b */ /* 0x000ee80000000200 */
[----:B------:R-:W4:Y:S02]  /*afe0*/  LDSM.16.M88.4 R80, [R153+0x6000] ;  /* 0x006000009950783b */ /* 0x000f240000000200 */
[C---:B------:R-:W-:Y:S02]  /*aff0*/  HMMA.16816.F32.BF16 R116, R144.reuse, R28, R116 ;  /* 0x0000001c9074723c */ /* 0x040fe40000041874 */
[----:B------:R-:W-:Y:S04]  /*b000*/  LDSM.16.M88.4 R120, [R153+0x1000] ;  /* 0x001000009978783b */ /* 0x000fe80000000200 */
[----:B------:R-:W-:Y:S02]  /*b010*/  LDSM.16.M88.4 R168, [R152+0xc800] ;  /* 0x00c8000098a8783b */ /* 0x000fe40000000200 */
[C---:B------:R-:W-:Y:S08]  /*b020*/  HMMA.16816.F32.BF16 R128, R144.reuse, R36, R128 ;  /* 0x000000249080723c */ /* 0x040ff00000041880 */
[C---:B------:R-:W-:Y:S08]  /*b030*/  HMMA.16816.F32.BF16 R132, R144.reuse, R40, R132 ;  /* 0x000000289084723c */ /* 0x040ff00000041884 */
[C---:B------:R-:W-:Y:S08]  /*b040*/  HMMA.16816.F32.BF16 R136, R144.reuse, R88, R136 ;  /* 0x000000589088723c */ /* 0x040ff00000041888 */
[----:B------:R-:W-:Y:S01]  /*b050*/  HMMA.16816.F32.BF16 R144, R144, R100, R76 ;  /* 0x000000649090723c */ /* 0x000fe2000004184c */
[----:B------:R-:W5:Y:S07]  /*b060*/  LDSM.16.M88.4 R76, [R153+0x7000] ;  /* 0x00700000994c783b */ /* 0x000f6e0000000200 */
[C---:B------:R-:W-:Y:S01]  /*b070*/  HMMA.16816.F32.BF16 R148, R124.reuse, R22, R44 ;  /* 0x000000167c94723c */ /* 0x040fe2000004182c */
[----:B------:R-:W-:Y:S07]  /*b080*/  LDSM.16.M88.4 R44, [R153+0x2000] ;  /* 0x00200000992c783b */ /* 0x000fee0000000200 */
[----:B------:R-:W-:Y:S01]  /*b090*/  HMMA.16816.F32.BF16 R160, R124, R34, R112 ;  /* 0x000000227ca0723c */ /* 0x000fe20000041870 */
[----:B------:R-:W0:Y:S01]  /*b0a0*/  LDSM.16.M88.4 R112, [R153] ;  /* 0x000000009970783b */ /* 0x000e220000000200 */
[----:B------:R-:W-:-:S06]  /*b0b0*/  LOP3.LUT R20, R220, 0x60, RZ, 0x3c, !PT ;  /* 0x00000060dc147812 */ /* 0x000fcc00078e3cff */
[C---:B------:R-:W-:Y:S01]  /*b0c0*/  HMMA.16816.F32.BF16 R84, R124.reuse, R30, R84 ;  /* 0x0000001e7c54723c */ /* 0x040fe20000041854 */
[----:B------:R-:W0:Y:S07]  /*b0d0*/  S2R R28, SR_CTAID.X ;  /* 0x00000000001c7919 */ /* 0x000e2e0000002500 */
[C---:B------:R-:W-:Y:S08]  /*b0e0*/  HMMA.16816.F32.BF16 R64, R124.reuse, R38, R64 ;  /* 0x000000267c40723c */ /* 0x040ff00000041840 */
[C---:B------:R-:W-:Y:S08]  /*b0f0*/  HMMA.16816.F32.BF16 R108, R124.reuse, R42, R108 ;  /* 0x0000002a7c6c723c */ /* 0x040ff0000004186c */
[C---:B------:R-:W-:Y:S08]  /*b100*/  HMMA.16816.F32.BF16 R96, R124.reuse, R90, R96 ;  /* 0x0000005a7c60723c */ /* 0x040ff00000041860 */
[----:B------:R-:W-:Y:S08]  /*b110*/  HMMA.16816.F32.BF16 R92, R124, R102, R92 ;  /* 0x000000667c5c723c */ /* 0x000ff0000004185c */
[C---:B--2---:R-:W-:Y:S08]  /*b120*/  HMMA.16816.F32.BF16 R48, R140.reuse, R22, R48 ;  /* 0x000000168c30723c */ /* 0x044ff00000041830 */
[C---:B------:R-:W-:Y:S08]  /*b130*/  HMMA.16816.F32.BF16 R52, R140.reuse, R26, R52 ;  /* 0x0000001a8c34723c */ /* 0x040ff00000041834 */
[C---:B------:R-:W-:Y:S08]  /*b140*/  HMMA.16816.F32.BF16 R56, R140.reuse, R34, R56 ;  /* 0x000000228c38723c */ /* 0x040ff00000041838 */
[C---:B------:R-:W-:Y:S08]  /*b150*/  HMMA.16816.F32.BF16 R116, R140.reuse, R30, R116 ;  /* 0x0000001e8c74723c */ /* 0x040ff00000041874 */
[C---:B------:R-:W-:Y:S08]  /*b160*/  HMMA.16816.F32.BF16 R128, R140.reuse, R38, R128 ;  /* 0x000000268c80723c */ /* 0x040ff00000041880 */
[C---:B------:R-:W-:Y:S08]  /*b170*/  HMMA.16816.F32.BF16 R132, R140.reuse, R42, R132 ;  /* 0x0000002a8c84723c */ /* 0x040ff00000041884 */
[C---:B------:R-:W-:Y:S08]  /*b180*/  HMMA.16816.F32.BF16 R136, R140.reuse, R90, R136 ;  /* 0x0000005a8c88723c */ /* 0x040ff00000041888 */
[----:B------:R-:W-:Y:S08]  /*b190*/  HMMA.16816.F32.BF16 R144, R140, R102, R144 ;  /* 0x000000668c90723c */ /* 0x000ff00000041890 */
[----:B------:R-:W-:Y:S01]  /*b1a0*/  HMMA.16816.F32.BF16 R104, R124, R26, R104 ;  /* 0x0000001a7c68723c */ /* 0x000fe20000041868 */
[----:B------:R-:W2:Y:S04]  /*b1b0*/  LDSM.16.M88.4 R24, [R20+0xc000] ;  /* 0x00c000001418783b */ /* 0x000ea80000000200 */
[----:B------:R-:W2:Y:S03]  /*b1c0*/  LDSM.16.M88.4 R20, [R20+0xc800] ;  /* 0x00c800001414783b */ /* 0x000ea60000000200 */
[----:B0-----:R-:W-:Y:S01]  /*b1d0*/  HMMA.16816.F32.BF16 R84, R164, R60, R84 ;  /* 0x0000003ca454723c */ /* 0x001fe20000041854 */
[----:B------:R-:W-:-:S07]  /*b1e0*/  IMAD.SHL.U32 R28, R28, 0x20, RZ ;  /* 0x000000201c1c7824 */ /* 0x000fce00078e00ff */
[C---:B-1----:R-:W-:Y:S08]  /*b1f0*/  HMMA.16816.F32.BF16 R64, R164.reuse, R68, R64 ;  /* 0x00000044a440723c */ /* 0x042ff00000041840 */
[C---:B---3--:R-:W-:Y:S08]  /*b200*/  HMMA.16816.F32.BF16 R108, R164.reuse, R72, R108 ;  /* 0x00000048a46c723c */ /* 0x048ff0000004186c */
[C---:B----4-:R-:W-:Y:S08]  /*b210*/  HMMA.16816.F32.BF16 R96, R164.reuse, R80, R96 ;  /* 0x00000050a460723c */ /* 0x050ff00000041860 */
[----:B-----5:R-:W-:Y:S08]  /*b220*/  HMMA.16816.F32.BF16 R92, R164, R76, R92 ;  /* 0x0000004ca45c723c */ /* 0x020ff0000004185c */
[C---:B------:R-:W-:Y:S08]  /*b230*/  HMMA.16816.F32.BF16 R48, R168.reuse, R112, R48 ;  /* 0x00000070a830723c */ /* 0x040ff00000041830 */
[C---:B------:R-:W-:Y:S08]  /*b240*/  HMMA.16816.F32.BF16 R52, R168.reuse, R120, R52 ;  /* 0x00000078a834723c */ /* 0x040ff00000041834 */
[C---:B------:R-:W-:Y:S08]  /*b250*/  HMMA.16816.F32.BF16 R56, R168.reuse, R44, R56 ;  /* 0x0000002ca838723c */ /* 0x040ff00000041838 */
[C---:B------:R-:W-:Y:S08]  /*b260*/  HMMA.16816.F32.BF16 R116, R168.reuse, R60, R116 ;  /* 0x0000003ca874723c */ /* 0x040ff00000041874 */
[C---:B------:R-:W-:Y:S08]  /*b270*/  HMMA.16816.F32.BF16 R128, R168.reuse, R68, R128 ;  /* 0x00000044a880723c */ /* 0x040ff00000041880 */
[C---:B------:R-:W-:Y:S08]  /*b280*/  HMMA.16816.F32.BF16 R132, R168.reuse, R72, R132 ;  /* 0x00000048a884723c */ /* 0x040ff00000041884 */
[C---:B------:R-:W-:Y:S08]  /*b290*/  HMMA.16816.F32.BF16 R136, R168.reuse, R80, R136 ;  /* 0x00000050a888723c */ /* 0x040ff00000041888 */
[----:B------:R-:W-:Y:S01]  /*b2a0*/  HMMA.16816.F32.BF16 R144, R168, R76, R144 ;  /* 0x0000004ca890723c */ /* 0x000fe20000041890 */
[----:B------:R-:W-:-:S07]  /*b2b0*/  UIADD3 UR4, UR4, 0x40, URZ ;  /* 0x0000004004047890 */ /* 0x000fce000fffe03f */
[C---:B------:R-:W-:Y:S08]  /*b2c0*/  HMMA.16816.F32.BF16 R148, R164.reuse, R112, R148 ;  /* 0x00000070a494723c */ /* 0x040ff00000041894 */
[C---:B------:R-:W-:Y:S08]  /*b2d0*/  HMMA.16816.F32.BF16 R88, R164.reuse, R120, R104 ;  /* 0x00000078a458723c */ /* 0x040ff00000041868 */
[----:B------:R-:W-:Y:S01]  /*b2e0*/  HMMA.16816.F32.BF16 R160, R164, R44, R160 ;  /* 0x0000002ca4a0723c */ /* 0x000fe200000418a0 */
[----:B------:R-:W-:-:S04]  /*b2f0*/  IADD3 R28, R28, 0x20, RZ ;  /* 0x000000201c1c7810 */ /* 0x000fc80007ffe0ff */
[----:B------:R-:W-:-:S03]  /*b300*/  ISETP.LE.AND P1, PT, R28, UR4, PT ;  /* 0x000000041c007c0c */ /* 0x000fc6000bf23270 */
[----:B--2---:R-:W-:Y:S01]  /*b310*/  HMMA.16816.F32.BF16 R84, R24, R62, R84 ;  /* 0x0000003e1854723c */ /* 0x004fe20000041854 */
[----:B------:R-:W-:-:S07]  /*b320*/  FFMA R230, R19, R230, R217 ;  /* 0x000000e613e67223 */ /* 0x000fce00000000d9 */
[----:B------:R-:W-:Y:S01]  /*b330*/  HMMA.16816.F32.BF16 R64, R24, R70, R64 ;  /* 0x000000461840723c */ /* 0x000fe20000041840 */
[----:B------:R-:W-:-:S07]  /*b340*/  FFMA R232, R17, R232, R224 ;  /* 0x000000e811e87223 */ /* 0x000fce00000000e0 */
[----:B------:R-:W-:Y:S01]  /*b350*/  HMMA.16816.F32.BF16 R108, R24, R74, R108 ;  /* 0x0000004a186c723c */ /* 0x000fe2000004186c */
[----:B------:R-:W-:-:S07]  /*b360*/  FFMA R228, R18, R228, R159 ;  /* 0x000000e412e47223 */ /* 0x000fce000000009f */
[----:B------:R-:W-:Y:S01]  /*b370*/  HMMA.16816.F32.BF16 R96, R24, R82, R96 ;  /* 0x000000521860723c */ /* 0x000fe20000041860 */
[----:B------:R-:W-:-:S07]  /*b380*/  MOV R217, R2 ;  /* 0x0000000200d97202 */ /* 0x000fce0000000f00 */
[----:B------:R-:W-:Y:S01]  /*b390*/  HMMA.16816.F32.BF16 R92, R24, R78, R92 ;  /* 0x0000004e185c723c */ /* 0x000fe2000004185c */
[----:B------:R-:W-:Y:S01]  /*b3a0*/  MOV R215, R3 ;  /* 0x0000000300d77202 */ /* 0x000fe20000000f00 */
[----:B------:R-:W-:-:S06]  /*b3b0*/  IMAD.MOV.U32 R213, RZ, RZ, R4 ;  /* 0x000000ffffd57224 */ /* 0x000fcc00078e0004 */
[----:B------:R-:W-:Y:S01]  /*b3c0*/  HMMA.16816.F32.BF16 R48, R20, R114, R48 ;  /* 0x000000721430723c */ /* 0x000fe20000041830 */
[----:B------:R-:W-:-:S07]  /*b3d0*/  MOV R211, R5 ;  /* 0x0000000500d37202 */ /* 0x000fce0000000f00 */
[C---:B------:R-:W-:Y:S08]  /*b3e0*/  HMMA.16816.F32.BF16 R52, R20.reuse, R122, R52 ;  /* 0x0000007a1434723c */ /* 0x040ff00000041834 */
[C---:B------:R-:W-:Y:S08]  /*b3f0*/  HMMA.16816.F32.BF16 R56, R20.reuse, R46, R56 ;  /* 0x0000002e1438723c */ /* 0x040ff00000041838 */
[C---:B------:R-:W-:Y:S08]  /*b400*/  HMMA.16816.F32.BF16 R60, R20.reuse, R62, R116 ;  /* 0x0000003e143c723c */ /* 0x040ff00000041874 */
[C---:B------:R-:W-:Y:S08]  /*b410*/  HMMA.16816.F32.BF16 R68, R20.reuse, R70, R128 ;  /* 0x000000461444723c */ /* 0x040ff00000041880 */
[C---:B------:R-:W-:Y:S08]  /*b420*/  HMMA.16816.F32.BF16 R72, R20.reuse, R74, R132 ;  /* 0x0000004a1448723c */ /* 0x040ff00000041884 */
[C---:B------:R-:W-:Y:S08]  /*b430*/  HMMA.16816.F32.BF16 R80, R20.reuse, R82, R136 ;  /* 0x000000521450723c */ /* 0x040ff00000041888 */
[----:B------:R-:W-:Y:S07]  /*b440*/  HMMA.16816.F32.BF16 R76, R20, R78, R144 ;  /* 0x0000004e144c723c */ /* 0x000fee0000041890 */
[----:B------:R-:W-:Y:S01]  /*b450*/  MOV R20, 0x40 ;  /* 0x0000004000147802 */ /* 0x000fe20000000f00 */
[----:B------:R-:W-:Y:S04]  /*b460*/  HMMA.16816.F32.BF16 R104, R24, R114, R148 ;  /* 0x000000721868723c */ /* 0x000fe80000041894 */
[----:B------:R-:W-:-:S04]  /*b470*/  IMAD R6, R20, c[0x0][0x1a4], R6 ;  /* 0x0000690014067a24 */ /* 0x000fc800078e0206 */
[----:B------:R-:W-:Y:S01]  /*b480*/  HMMA.16816.F32.BF16 R88, R24, R122, R88 ;  /* 0x0000007a1858723c */ /* 0x000fe20000041858 */
[----:B------:R-:W-:-:S07]  /*b490*/  IMAD R12, R20, c[0x0][0x1b4], R12 ;  /* 0x00006d00140c7a24 */ /* 0x000fce00078e020c */
[----:B------:R-:W-:Y:S01]  /*b4a0*/  HMMA.16816.F32.BF16 R100, R24, R46, R160 ;  /* 0x0000002e1864723c */ /* 0x000fe200000418a0 */
[----:B------:R-:W-:Y:S01]  /*b4b0*/  @P1 CALL.REL.NOINC `(.L_x_0) ;  /* 0x0000001000001944 */ /* 0x000fe20003c00000 */
[----:B------:R-:W-:Y:S06]  /*b4c0*/  BRA `(.L_x_1) ;  /* 0xffff9f2000007947 */ /* 0x000fec000383ffff */
.L_x_0:
[----:B------:R-:W0:Y:S01]  /*b4d0*/  S2R R20, SR_TID.X ;  /* 0x0000000000147919 */ /* 0x000e220000002100 */
[----:B------:R-:W-:Y:S01]  /*b4e0*/  MOV R172, c[0x0][0x1c8] ;  /* 0x0000720000ac7a02 */ /* 0x000fe20000000f00 */
[----:B------:R-:W-:Y:S01]  /*b4f0*/  IMAD.MOV.U32 R203, RZ, RZ, R87 ;  /* 0x000000ffffcb7224 */ /* 0x000fe200078e0057 */
[----:B------:R-:W-:Y:S01]  /*b500*/  MOV R201, R85 ;  /* 0x0000005500c97202 */ /* 0x000fe20000000f00 */
[----:B------:R-:W1:Y:S01]  /*b510*/  S2R R225, SR_TID.X ;  /* 0x0000000000e17919 */ /* 0x000e620000002100 */
[----:B------:R-:W-:Y:S01]  /*b520*/  FMUL R85, R232, 8388608 ;  /* 0x4b000000e8557820 */ /* 0x000fe20000400000 */
[----:B------:R-:W-:Y:S01]  /*b530*/  MOV R221, R81 ;  /* 0x0000005100dd7202 */ /* 0x000fe20000000f00 */
[----:B------:R-:W-:Y:S01]  /*b540*/  FMUL R87, R230, 8388608 ;  /* 0x4b000000e6577820 */ /* 0x000fe20000400000 */
[----:B------:R-:W2:Y:S01]  /*b550*/  S2R R22, SR_TID.X ;  /* 0x0000000000167919 */ /* 0x000ea20000002100 */
[----:B------:R-:W-:Y:S01]  /*b560*/  MOV R202, R86 ;  /* 0x0000005600ca7202 */ /* 0x000fe20000000f00 */
[----:B------:R-:W-:Y:S01]  /*b570*/  IMAD.MOV.U32 R208, RZ, RZ, R51 ;  /* 0x000000ffffd07224 */ /* 0x000fe200078e0033 */
[----:B------:R-:W-:Y:S01]  /*b580*/  MOV R207, R54 ;  /* 0x0000003600cf7202 */ /* 0x000fe20000000f00 */
[----:B------:R-:W3:Y:S01]  /*b590*/  S2R R223, SR_CTAID.X ;  /* 0x0000000000df7919 */ /* 0x000ee20000002500 */
[----:B------:R-:W-:Y:S01]  /*b5a0*/  IMAD.MOV.U32 R54, RZ, RZ, R58 ;  /* 0x000000ffff367224 */ /* 0x000fe200078e003a */
[----:B------:R-:W-:Y:S01]  /*b5b0*/  MOV R58, R60 ;  /* 0x0000003c003a7202 */ /* 0x000fe20000000f00 */
[----:B------:R-:W-:Y:S01]  /*b5c0*/  IMAD.MOV.U32 R210, RZ, RZ, R74 ;  /* 0x000000ffffd27224 */ /* 0x000fe200078e004a */
[----:B------:R-:W4:Y:S01]  /*b5d0*/  S2R R224, SR_CTAID.Y ;  /* 0x0000000000e07919 */ /* 0x000f220000002600 */
[----:B------:R-:W-:Y:S01]  /*b5e0*/  MOV R209, R55 ;  /* 0x0000003700d17202 */ /* 0x000fe20000000f00 */
[----:B------:R-:W-:Y:S01]  /*b5f0*/  FMUL R51, R234, 8388608 ;  /* 0x4b000000ea337820 */ /* 0x000fe20000400000 */
[----:B------:R-:W-:Y:S01]  /*b600*/  MOV R217, R61 ;  /* 0x0000003d00d97202 */ /* 0x000fe20000000f00 */
[----:B------:R-:W-:Y:S01]  /*b610*/  IMAD.MOV.U32 R61, RZ, RZ, R62 ;  /* 0x000000ffff3d7224 */ /* 0x000fe200078e003e */
[----:B------:R-:W-:Y:S01]  /*b620*/  FSETP.GEU.AND P5, PT, R228, 1.175494350822287508e-38, PT ;  /* 0x00800000e400780b */ /* 0x000fe20003fae000 */
[----:B------:R-:W-:Y:S01]  /*b630*/  IMAD.MOV.U32 R214, RZ, RZ, R71 ;  /* 0x000000ffffd67224 */ /* 0x000fe200078e0047 */
[----:B------:R-:W-:Y:S01]  /*b640*/  MOV R60, R63 ;  /* 0x0000003f003c7202 */ /* 0x000fe20000000f00 */
[----:B------:R-:W-:Y:S01]  /*b650*/  IMAD.MOV.U32 R206, RZ, RZ, R82 ;  /* 0x000000ffffce7224 */ /* 0x000fe200078e0052 */
[----:B0-----:R-:W-:Y:S01]  /*b660*/  SHF.R.U32.HI R18, RZ, 0x5, R20 ;  /* 0x00000005ff127819 */ /* 0x001fe20000011614 */
[----:B------:R-:W-:Y:S01]  /*b670*/  IMAD.MOV.U32 R71, RZ, RZ, R77 ;  /* 0x000000ffff477224 */ /* 0x000fe200078e004d */
[----:B------:R-:W-:Y:S01]  /*b680*/  LOP3.LUT R20, R20, 0x1c, RZ, 0xc0, !PT ;  /* 0x0000001c14147812 */ /* 0x000fe200078ec0ff */
[C---:B-1----:R-:W-:Y:S01]  /*b690*/  IMAD.SHL.U32 R6, R225.reuse, 0x20, RZ ;  /* 0x00000020e1067824 */ /* 0x042fe200078e00ff */
[----:B------:R-:W-:Y:S01]  /*b6a0*/  SGXT.U32 R18, R18, 0x2 ;  /* 0x000000021212781a */ /* 0x000fe20000000000 */
[----:B------:R-:W-:Y:S01]  /*b6b0*/  BAR.SYNC.DEFER_BLOCKING 0x0 ;  /* 0x0000000000007b1d */ /* 0x000fe20000010000 */
[----:B------:R-:W-:-:S02]  /*b6c0*/  SHF.L.U32 R0, R225, 0xb, RZ ;  /* 0x0000000be1007819 */ /* 0x000fc400000006ff */
[----:B--2---:R-:W-:Y:S01]  /*b6d0*/  LOP3.LUT R24, R22, 0x7f, RZ, 0xc0, !PT ;  /* 0x0000007f16187812 */ /* 0x004fe200078ec0ff */
[----:B------:R-:W-:Y:S01]  /*b6e0*/  IMAD R18, R18, c[0x0][0x1c8], RZ ;  /* 0x0000720012127a24 */ /* 0x000fe200078e02ff */
[----:B------:R-:W-:Y:S02]  /*b6f0*/  LOP3.LUT R22, R22, 0x3f, RZ, 0xc0, !PT ;  /* 0x0000003f16167812 */ /* 0x000fe400078ec0ff */
[----:B------:R-:W-:Y:S01]  /*b700*/  LOP3.LUT R0, R0, 0x3000, RZ, 0xc0, !PT ;  /* 0x0000300000007812 */ /* 0x000fe200078ec0ff */
[----:B------:R-:W-:Y:S01]  /*b710*/  IMAD R9, R172, 0x4, R18 ;  /* 0x00000004ac097824 */ /* 0x000fe200078e0212 */
[----:B------:R-:W-:Y:S02]  /*b720*/  LOP3.LUT R45, R6, 0xc60, RZ, 0xc0, !PT ;  /* 0x00000c60062d7812 */ /* 0x000fe400078ec0ff */
[----:B------:R-:W-:Y:S02]  /*b730*/  LEA R117, R22, R0, 0x4 ;  /* 0x0000000016757211 */ /* 0x000fe400078e20ff */
[----:B------:R-:W-:-:S02]  /*b740*/  LEA R11, R172, R9, 0x2 ;  /* 0x00000009ac0b7211 */ /* 0x000fc400078e10ff */
[C---:B------:R-:W-:Y:S02]  /*b750*/  LOP3.LUT R0, R225.reuse, 0x18, RZ, 0xc0, !PT ;  /* 0x00000018e1007812 */ /* 0x040fe400078ec0ff */
[----:B------:R-:W-:Y:S02]  /*b760*/  LEA R13, R172, R11, 0x2 ;  /* 0x0000000bac0d7211 */ /* 0x000fe400078e10ff */
[----:B------:R-:W-:Y:S02]  /*b770*/  SHF.L.U32 R7, R225, 0x4, RZ ;  /* 0x00000004e1077819 */ /* 0x000fe400000006ff */
[----:B------:R-:W-:Y:S01]  /*b780*/  LEA R199, R0, R45, 0x9 ;  /* 0x0000002d00c77211 */ /* 0x000fe200078e48ff */
[----:B------:R-:W-:Y:S01]  /*b790*/  IMAD R15, R172, 0x4, R13 ;  /* 0x00000004ac0f7824 */ /* 0x000fe200078e020d */
[----:B------:R-:W-:Y:S01]  /*b7a0*/  LOP3.LUT R47, R7, 0x70, RZ, 0xc0, !PT ;  /* 0x00000070072f7812 */ /* 0x000fe200078ec0ff */
[----:B----4-:R-:W-:Y:S01]  /*b7b0*/  IMAD R7, R224, c[0x0][0x1c0], RZ ;  /* 0x00007000e0077a24 */ /* 0x010fe200078e02ff */
[----:B------:R-:W-:-:S02]  /*b7c0*/  LOP3.LUT R6, R225, 0x40, RZ, 0xc0, !PT ;  /* 0x00000040e1067812 */ /* 0x000fc400078ec0ff */
[----:B------:R-:W-:Y:S01]  /*b7d0*/  LEA R17, R172, R15, 0x2 ;  /* 0x0000000fac117211 */ /* 0x000fe200078e10ff */
[----:B------:R-:W-:Y:S01]  /*b7e0*/  IMAD.HI R179, R7, 0x2, RZ ;  /* 0x0000000207b37827 */ /* 0x000fe200078e02ff */
[----:B------:R-:W-:Y:S02]  /*b7f0*/  LEA.HI R0, R0, R47, RZ, 0x1f ;  /* 0x0000002f00007211 */ /* 0x000fe400078ff8ff */
[C---:B------:R-:W-:Y:S02]  /*b800*/  LEA R19, R172.reuse, R17, 0x2 ;  /* 0x00000011ac137211 */ /* 0x040fe400078e10ff */
[----:B------:R-:W-:Y:S02]  /*b810*/  SHF.R.U32.HI R6, RZ, 0x1, R6 ;  /* 0x00000001ff067819 */ /* 0x000fe40000011606 */
[----:B---3--:R-:W-:Y:S01]  /*b820*/  SHF.L.U32 R223, R223, 0x5, RZ ;  /* 0x00000005dfdf7819 */ /* 0x008fe200000006ff */
[----:B------:R-:W-:Y:S01]  /*b830*/  IMAD R21, R172, 0x4, R19 ;  /* 0x00000004ac157824 */ /* 0x000fe200078e0213 */
[----:B------:R-:W-:-:S02]  /*b840*/  LOP3.LUT R198, R117, R6, RZ, 0x3c, !PT ;  /* 0x0000000675c67212 */ /* 0x000fc400078e3cff */
[----:B------:R-:W-:Y:S02]  /*b850*/  LOP3.LUT R223, R223, 0x1f, R225, 0xf8, !PT ;  /* 0x0000001fdfdf7812 */ /* 0x000fe400078ef8e1 */
[C---:B------:R-:W-:Y:S02]  /*b860*/  LEA R23, R172.reuse, R21, 0x2 ;  /* 0x00000015ac177211 */ /* 0x040fe400078e10ff */
[----:B------:R-:W-:Y:S01]  /*b870*/  SHF.L.U32 R178, R7, 0x1, RZ ;  /* 0x0000000107b27819 */ /* 0x000fe200000006ff */
[----:B------:R-:W-:Y:S01]  /*b880*/  IMAD R8, R223, c[0x0][0x1c4], RZ ;  /* 0x00007100df087a24 */ /* 0x000fe200078e02ff */
[----:B------:R-:W-:Y:S02]  /*b890*/  LEA R25, R172, R23, 0x2 ;  /* 0x00000017ac197211 */ /* 0x000fe400078e10ff */
[----:B------:R-:W-:Y:S01]  /*b8a0*/  SHF.L.U32 R10, R20, 0x2, RZ ;  /* 0x00000002140a7819 */ /* 0x000fe200000006ff */
[----:B------:R-:W-:Y:S01]  /*b8b0*/  IMAD.SHL.U32 R7, R8, 0x2, RZ ;  /* 0x0000000208077824 */ /* 0x000fe200078e00ff */
[----:B------:R-:W-:Y:S01]  /*b8c0*/  ISETP.GE.U32.AND P0, PT, R24, 0x20, PT ;  /* 0x000000201800780c */ /* 0x000fe20003f06070 */
[----:B------:R-:W-:Y:S01]  /*b8d0*/  IMAD R27, R172, 0x4, R25 ;  /* 0x00000004ac1b7824 */ /* 0x000fe200078e0219 */
[----:B------:R-:W-:Y:S01]  /*b8e0*/  LOP3.LUT R199, R199, R10, RZ, 0x3c, !PT ;  /* 0x0000000ac7c77212 */ /* 0x000fe200078e3cff */
[----:B------:R-:W-:Y:S01]  /*b8f0*/  IMAD.HI R8, R8, 0x2, RZ ;  /* 0x0000000208087827 */ /* 0x000fe200078e02ff */
[----:B------:R-:W-:-:S02]  /*b900*/  IADD3 R178, P1, P2, R7, c[0x0][0x178], R178 ;  /* 0x00005e0007b27a10 */ /* 0x000fc40007a3e0b2 */
[----:B------:R-:W-:Y:S02]  /*b910*/  LEA R29, R172, R27, 0x2 ;  /* 0x0000001bac1d7211 */ /* 0x000fe400078e10ff */
[----:B------:R-:W-:Y:S02]  /*b920*/  IADD3.X R179, R8, c[0x0][0x17c], R179, P1, P2 ;  /* 0x00005f0008b37a10 */ /* 0x000fe40000fe44b3 */
[C---:B------:R-:W-:Y:S02]  /*b930*/  LEA R31, R172.reuse, R29, 0x2 ;  /* 0x0000001dac1f7211 */ /* 0x040fe400078e10ff */
[-C--:B------:R-:W-:Y:S02]  /*b940*/  LEA R192, P3, R11, R178.reuse, 0x1 ;  /* 0x000000b20bc07211 */ /* 0x080fe400078608ff */
[----:B------:R-:W-:Y:S01]  /*b950*/  LEA R194, P2, R9, R178, 0x1 ;  /* 0x000000b209c27211 */ /* 0x000fe200078408ff */
[----:B------:R-:W-:Y:S01]  /*b960*/  IMAD R33, R172, 0x4, R31 ;  /* 0x00000004ac217824 */ /* 0x000fe200078e021f */
[----:B------:R-:W-:-:S02]  /*b970*/  LEA.HI.X.SX32 R193, R11, R179, 0x1, P3 ;  /* 0x000000b30bc17211 */ /* 0x000fc400018f0eff */
[-C--:B------:R-:W-:Y:S02]  /*b980*/  LEA R186, P3, R17, R178.reuse, 0x1 ;  /* 0x000000b211ba7211 */ /* 0x080fe400078608ff */
[----:B------:R-:W-:Y:S02]  /*b990*/  LEA R35, R172, R33, 0x2 ;  /* 0x00000021ac237211 */ /* 0x000fe400078e10ff */
[-C--:B------:R-:W-:Y:S02]  /*b9a0*/  LEA R196, P1, R18, R178.reuse, 0x1 ;  /* 0x000000b212c47211 */ /* 0x080fe400078208ff */
[-C--:B------:R-:W-:Y:S01]  /*b9b0*/  LEA.HI.X.SX32 R195, R9, R179.reuse, 0x1, P2 ;  /* 0x000000b309c37211 */ /* 0x080fe200010f0eff */
[----:B------:R-:W-:Y:S01]  /*b9c0*/  IMAD R37, R172, 0x4, R35 ;  /* 0x00000004ac257824 */ /* 0x000fe200078e0223 */
[----:B------:R-:W-:Y:S02]  /*b9d0*/  LEA R188, P2, R15, R178, 0x1 ;  /* 0x000000b20fbc7211 */ /* 0x000fe400078408ff */
[----:B------:R-:W-:-:S02]  /*b9e0*/  LEA.HI.X.SX32 R187, R17, R179, 0x1, P3 ;  /* 0x000000b311bb7211 */ /* 0x000fc400018f0eff */
[C---:B------:R-:W-:Y:S02]  /*b9f0*/  LEA R39, R172.reuse, R37, 0x2 ;  /* 0x00000025ac277211 */ /* 0x040fe400078e10ff */
[-C--:B------:R-:W-:Y:S02]  /*ba00*/  LEA R180, P3, R23, R178.reuse, 0x1 ;  /* 0x000000b217b47211 */ /* 0x080fe400078608ff */
[----:B------:R-:W-:Y:S02]  /*ba10*/  LEA R41, R172, R39, 0x2 ;  /* 0x00000027ac297211 */ /* 0x000fe400078e10ff */
[-C--:B------:R-:W-:Y:S02]  /*ba20*/  LEA.HI.X.SX32 R197, R18, R179.reuse, 0x1, P1 ;  /* 0x000000b312c57211 */ /* 0x080fe400008f0eff */
[----:B------:R-:W-:Y:S01]  /*ba30*/  LEA R190, P1, R13, R178, 0x1 ;  /* 0x000000b20dbe7211 */ /* 0x000fe200078208ff */
[----:B------:R-:W-:Y:S01]  /*ba40*/  IMAD R43, R172, 0x4, R41 ;  /* 0x00000004ac2b7824 */ /* 0x000fe200078e0229 */
[----:B------:R-:W-:-:S02]  /*ba50*/  LEA.HI.X.SX32 R189, R15, R179, 0x1, P2 ;  /* 0x000000b30fbd7211 */ /* 0x000fc400010f0eff */
[-C--:B------:R-:W-:Y:S01]  /*ba60*/  LEA R182, P2, R21, R178.reuse, 0x1 ;  /* 0x000000b215b67211 */ /* 0x080fe200078408ff */
[C---:B------:R-:W-:Y:S01]  /*ba70*/  IMAD R45, R172.reuse, 0x4, R43 ;  /* 0x00000004ac2d7824 */ /* 0x040fe200078e022b */
[----:B------:R-:W-:Y:S02]  /*ba80*/  LEA.HI.X.SX32 R181, R23, R179, 0x1, P3 ;  /* 0x000000b317b57211 */ /* 0x000fe400018f0eff */
[----:B------:R-:W-:Y:S02]  /*ba90*/  LEA R10, P3, R29, R178, 0x1 ;  /* 0x000000b21d0a7211 */ /* 0x000fe400078608ff */
[C---:B------:R-:W-:Y:S02]  /*baa0*/  LEA R47, R172.reuse, R45, 0x2 ;  /* 0x0000002dac2f7211 */ /* 0x040fe400078e10ff */
[----:B------:R-:W-:Y:S02]  /*bab0*/  LEA.HI.X.SX32 R191, R13, R179, 0x1, P1 ;  /* 0x000000b30dbf7211 */ /* 0x000fe400008f0eff */
[----:B------:R-:W-:-:S02]  /*bac0*/  LEA R113, R172, R47, 0x2 ;  /* 0x0000002fac717211 */ /* 0x000fc400078e10ff */
[-C--:B------:R-:W-:Y:S02]  /*bad0*/  LEA R184, P1, R19, R178.reuse, 0x1 ;  /* 0x000000b213b87211 */ /* 0x080fe400078208ff */
[-C--:B------:R-:W-:Y:S01]  /*bae0*/  LEA.HI.X.SX32 R183, R21, R179.reuse, 0x1, P2 ;  /* 0x000000b315b77211 */ /* 0x080fe200010f0eff */
[C---:B------:R-:W-:Y:S01]  /*baf0*/  IMAD R115, R172.reuse, 0x4, R113 ;  /* 0x00000004ac737824 */ /* 0x040fe200078e0271 */
[-C--:B------:R-:W-:Y:S02]  /*bb00*/  LEA R8, P2, R27, R178.reuse, 0x1 ;  /* 0x000000b21b087211 */ /* 0x080fe400078408ff */
[----:B------:R-:W-:Y:S02]  /*bb10*/  LEA.HI.X.SX32 R11, R29, R179, 0x1, P3 ;  /* 0x000000b31d0b7211 */ /* 0x000fe400018f0eff */
[----:B------:R-:W-:Y:S02]  /*bb20*/  LEA R117, R172, R115, 0x2 ;  /* 0x00000073ac757211 */ /* 0x000fe400078e10ff */
[----:B------:R-:W-:-:S02]  /*bb30*/  LEA R16, P3, R35, R178, 0x1 ;  /* 0x000000b223107211 */ /* 0x000fc400078608ff */
[C---:B------:R-:W-:Y:S02]  /*bb40*/  LEA R119, R172.reuse, R117, 0x2 ;  /* 0x00000075ac777211 */ /* 0x040fe400078e10ff */
[-C--:B------:R-:W-:Y:S02]  /*bb50*/  LEA.HI.X.SX32 R185, R19, R179.reuse, 0x1, P1 ;  /* 0x000000b313b97211 */ /* 0x080fe400008f0eff */
[-C--:B------:R-:W-:Y:S01]  /*bb60*/  LEA R6, P1, R25, R178.reuse, 0x1 ;  /* 0x000000b219067211 */ /* 0x080fe200078208ff */
[C---:B------:R-:W-:Y:S01]  /*bb70*/  IMAD R121, R172.reuse, 0x4, R119 ;  /* 0x00000004ac797824 */ /* 0x040fe200078e0277 */
[----:B------:R-:W-:Y:S02]  /*bb80*/  LEA.HI.X.SX32 R9, R27, R179, 0x1, P2 ;  /* 0x000000b31b097211 */ /* 0x000fe400010f0eff */
[----:B------:R-:W-:Y:S02]  /*bb90*/  LEA R14, P2, R33, R178, 0x1 ;  /* 0x000000b2210e7211 */ /* 0x000fe400078408ff */
[----:B------:R-:W-:-:S02]  /*bba0*/  LEA R123, R172, R121, 0x2 ;  /* 0x00000079ac7b7211 */ /* 0x000fc400078e10ff */
[----:B------:R-:W-:Y:S02]  /*bbb0*/  LEA.HI.X.SX32 R17, R35, R179, 0x1, P3 ;  /* 0x000000b323117211 */ /* 0x000fe400018f0eff */
[C---:B------:R-:W-:Y:S02]  /*bbc0*/  LEA R125, R172.reuse, R123, 0x2 ;  /* 0x0000007bac7d7211 */ /* 0x040fe400078e10ff */
[-C--:B------:R-:W-:Y:S02]  /*bbd0*/  LEA R22, P3, R41, R178.reuse, 0x1 ;  /* 0x000000b229167211 */ /* 0x080fe400078608ff */
[-C--:B------:R-:W-:Y:S01]  /*bbe0*/  LEA.HI.X.SX32 R7, R25, R179.reuse, 0x1, P1 ;  /* 0x000000b319077211 */ /* 0x080fe200008f0eff */
[----:B------:R-:W-:Y:S01]  /*bbf0*/  IMAD R127, R172, 0x4, R125 ;  /* 0x00000004ac7f7824 */ /* 0x000fe200078e027d */
[----:B------:R-:W-:Y:S02]  /*bc00*/  LEA R12, P1, R31, R178, 0x1 ;  /* 0x000000b21f0c7211 */ /* 0x000fe400078208ff */
[----:B------:R-:W-:-:S02]  /*bc10*/  LEA.HI.X.SX32 R15, R33, R179, 0x1, P2 ;  /* 0x000000b3210f7211 */ /* 0x000fc400010f0eff */
[C---:B------:R-:W-:Y:S02]  /*bc20*/  LEA R129, R172.reuse, R127, 0x2 ;  /* 0x0000007fac817211 */ /* 0x040fe400078e10ff */
[-C--:B------:R-:W-:Y:S02]  /*bc30*/  LEA R20, P2, R39, R178.reuse, 0x1 ;  /* 0x000000b227147211 */ /* 0x080fe400078408ff */
[C---:B------:R-:W-:Y:S02]  /*bc40*/  LEA R131, R172.reuse, R129, 0x2 ;  /* 0x00000081ac837211 */ /* 0x040fe400078e10ff */
[-C--:B------:R-:W-:Y:S02]  /*bc50*/  LEA.HI.X.SX32 R23, R41, R179.reuse, 0x1, P3 ;  /* 0x000000b329177211 */ /* 0x080fe400018f0eff */
[----:B------:R-:W-:Y:S01]  /*bc60*/  LEA R28, P3, R47, R178, 0x1 ;  /* 0x000000b22f1c7211 */ /* 0x000fe200078608ff */
[----:B------:R-:W-:Y:S01]  /*bc70*/  IMAD R133, R172, 0x4, R131 ;  /* 0x00000004ac857824 */ /* 0x000fe200078e0283 */
[----:B------:R-:W-:-:S02]  /*bc80*/  LEA.HI.X.SX32 R13, R31, R179, 0x1, P1 ;  /* 0x000000b31f0d7211 */ /* 0x000fc400008f0eff */
[-C--:B------:R-:W-:Y:S02]  /*bc90*/  LEA R18, P1, R37, R178.reuse, 0x1 ;  /* 0x000000b225127211 */ /* 0x080fe400078208ff */
[C---:B------:R-:W-:Y:S02]  /*bca0*/  LEA R135, R172.reuse, R133, 0x2 ;  /* 0x00000085ac877211 */ /* 0x040fe400078e10ff */
[----:B------:R-:W-:Y:S02]  /*bcb0*/  LEA.HI.X.SX32 R21, R39, R179, 0x1, P2 ;  /* 0x000000b327157211 */ /* 0x000fe400010f0eff */
[C---:B------:R-:W-:Y:S02]  /*bcc0*/  LEA R137, R172.reuse, R135, 0x2 ;  /* 0x00000087ac897211 */ /* 0x040fe400078e10ff */
[-C--:B------:R-:W-:Y:S02]  /*bcd0*/  LEA R26, P2, R45, R178.reuse, 0x1 ;  /* 0x000000b22d1a7211 */ /* 0x080fe400078408ff */
[----:B------:R-:W-:Y:S01]  /*bce0*/  LEA.HI.X.SX32 R29, R47, R179, 0x1, P3 ;  /* 0x000000b32f1d7211 */ /* 0x000fe200018f0eff */
[----:B------:R-:W-:Y:S01]  /*bcf0*/  IMAD R139, R172, 0x4, R137 ;  /* 0x00000004ac8b7824 */ /* 0x000fe200078e0289 */
[----:B------:R-:W-:-:S02]  /*bd00*/  LEA R34, P3, R117, R178, 0x1 ;  /* 0x000000b275227211 */ /* 0x000fc400078608ff */
[----:B------:R-:W-:Y:S02]  /*bd10*/  LEA.HI.X.SX32 R19, R37, R179, 0x1, P1 ;  /* 0x000000b325137211 */ /* 0x000fe400008f0eff */
        /* <DEDUP_REMOVED lines=40> */
[-C--:B------:R-:W-:Y:S02]  /*bfa0*/  LEA.HI.X.SX32 R115, R133, R179.reuse, 0x1, P2 ;  /* 0x000000b385737211 */ /* 0x080fe400010f0eff */
[-C--:B------:R-:W-:Y:S02]  /*bfb0*/  LEA R120, P2, R139, R178.reuse, 0x1 ;  /* 0x000000b28b787211 */ /* 0x080fe400078408ff */
[----:B------:R-:W-:Y:S02]  /*bfc0*/  LEA.HI.X.SX32 R123, R141, R179, 0x1, P3 ;  /* 0x000000b38d7b7211 */ /* 0x000fe400018f0eff */
[----:B------:R-:W-:Y:S02]  /*bfd0*/  LEA R128, P3, R147, R178, 0x1 ;  /* 0x000000b293807211 */ /* 0x000fe400078608ff */
[----:B------:R-:W-:-:S02]  /*bfe0*/  LEA R171, R172, R169, 0x2 ;  /* 0x000000a9acab7211 */ /* 0x000fc400078e10ff */
[-C--:B------:R-:W-:Y:S02]  /*bff0*/  LEA.HI.X.SX32 R113, R131, R179.reuse, 0x1, P1 ;  /* 0x000000b383717211 */ /* 0x080fe400008f0eff */
[-C--:B------:R-:W-:Y:S02]  /*c000*/  LEA R118, P1, R137, R178.reuse, 0x1 ;  /* 0x000000b289767211 */ /* 0x080fe400078208ff */
[-C--:B------:R-:W-:Y:S02]  /*c010*/  LEA.HI.X.SX32 R121, R139, R179.reuse, 0x1, P2 ;  /* 0x000000b38b797211 */ /* 0x080fe400010f0eff */
[-C--:B------:R-:W-:Y:S02]  /*c020*/  LEA R126, P2, R145, R178.reuse, 0x1 ;  /* 0x000000b2917e7211 */ /* 0x080fe400078408ff */
[----:B------:R-:W-:Y:S02]  /*c030*/  LEA.HI.X.SX32 R129, R147, R179, 0x1, P3 ;  /* 0x000000b393817211 */ /* 0x000fe400018f0eff */
[----:B------:R-:W-:-:S02]  /*c040*/  LEA R134, P3, R153, R178, 0x1 ;  /* 0x000000b299867211 */ /* 0x000fc400078608ff */
[C---:B------:R-:W-:Y:S02]  /*c050*/  LEA R173, R172.reuse, R171, 0x2 ;  /* 0x000000abacad7211 */ /* 0x040fe400078e10ff */
[-C--:B------:R-:W-:Y:S02]  /*c060*/  LEA.HI.X.SX32 R119, R137, R179.reuse, 0x1, P1 ;  /* 0x000000b389777211 */ /* 0x080fe400008f0eff */
[-C--:B------:R-:W-:Y:S01]  /*c070*/  LEA R124, P1, R143, R178.reuse, 0x1 ;  /* 0x000000b28f7c7211 */ /* 0x080fe200078208ff */
[----:B------:R-:W-:Y:S01]  /*c080*/  IMAD R175, R172, 0x4, R173 ;  /* 0x00000004acaf7824 */ /* 0x000fe200078e02ad */
[-C--:B------:R-:W-:Y:S02]  /*c090*/  LEA.HI.X.SX32 R127, R145, R179.reuse, 0x1, P2 ;  /* 0x000000b3917f7211 */ /* 0x080fe400010f0eff */
[----:B------:R-:W-:Y:S02]  /*c0a0*/  LEA R132, P2, R151, R178, 0x1 ;  /* 0x000000b297847211 */ /* 0x000fe400078408ff */
[----:B------:R-:W-:-:S02]  /*c0b0*/  LEA.HI.X.SX32 R135, R153, R179, 0x1, P3 ;  /* 0x000000b399877211 */ /* 0x000fc400018f0eff */
[-C--:B------:R-:W-:Y:S02]  /*c0c0*/  LEA R140, P3, R159, R178.reuse, 0x1 ;  /* 0x000000b29f8c7211 */ /* 0x080fe400078608ff */
[-C--:B------:R-:W-:Y:S02]  /*c0d0*/  LEA.HI.X.SX32 R125, R143, R179.reuse, 0x1, P1 ;  /* 0x000000b38f7d7211 */ /* 0x080fe400008f0eff */
[-C--:B------:R-:W-:Y:S02]  /*c0e0*/  LEA R130, P1, R149, R178.reuse, 0x1 ;  /* 0x000000b295827211 */ /* 0x080fe400078208ff */
[-C--:B------:R-:W-:Y:S02]  /*c0f0*/  LEA.HI.X.SX32 R133, R151, R179.reuse, 0x1, P2 ;  /* 0x000000b397857211 */ /* 0x080fe400010f0eff */
[----:B------:R-:W-:Y:S02]  /*c100*/  LEA R138, P2, R157, R178, 0x1 ;  /* 0x000000b29d8a7211 */ /* 0x000fe400078408ff */
[----:B------:R-:W-:-:S02]  /*c110*/  LEA.HI.X.SX32 R141, R159, R179, 0x1, P3 ;  /* 0x000000b39f8d7211 */ /* 0x000fc400018f0eff */
[C---:B------:R-:W-:Y:S02]  /*c120*/  LEA R159, R172.reuse, R175, 0x2 ;  /* 0x000000afac9f7211 */ /* 0x040fe400078e10ff */
[-C--:B------:R-:W-:Y:S02]  /*c130*/  LEA.HI.X.SX32 R131, R149, R179.reuse, 0x1, P1 ;  /* 0x000000b395837211 */ /* 0x080fe400008f0eff */
[-C--:B------:R-:W-:Y:S02]  /*c140*/  LEA R136, P1, R155, R178.reuse, 0x1 ;  /* 0x000000b29b887211 */ /* 0x080fe400078208ff */
[----:B------:R-:W-:Y:S02]  /*c150*/  LEA.HI.X.SX32 R139, R157, R179, 0x1, P2 ;  /* 0x000000b39d8b7211 */ /* 0x000fe400010f0eff */
[----:B------:R-:W-:Y:S02]  /*c160*/  LEA R144, P2, R163, R178, 0x1 ;  /* 0x000000b2a3907211 */ /* 0x000fe400078408ff */
[----:B------:R-:W-:-:S02]  /*c170*/  LEA R177, R172, R159, 0x2 ;  /* 0x0000009facb17211 */ /* 0x000fc400078e10ff */
[-C--:B------:R-:W-:Y:S02]  /*c180*/  LEA.HI.X.SX32 R137, R155, R179.reuse, 0x1, P1 ;  /* 0x000000b39b897211 */ /* 0x080fe400008f0eff */
[-C--:B------:R-:W-:Y:S02]  /*c190*/  LEA R142, P1, R161, R178.reuse, 0x1 ;  /* 0x000000b2a18e7211 */ /* 0x080fe400078208ff */
[-C--:B------:R-:W-:Y:S01]  /*c1a0*/  LEA.HI.X.SX32 R145, R163, R179.reuse, 0x1, P2 ;  /* 0x000000b3a3917211 */ /* 0x080fe200010f0eff */
[----:B------:R-:W-:Y:S01]  /*c1b0*/  IMAD R163, R172, 0x4, R177 ;  /* 0x00000004aca37824 */ /* 0x000fe200078e02b1 */
[----:B------:R-:W-:Y:S02]  /*c1c0*/  LEA R146, P3, R165, R178, 0x1 ;  /* 0x000000b2a5927211 */ /* 0x000fe400078608ff */
[-C--:B------:R-:W-:Y:S02]  /*c1d0*/  LEA.HI.X.SX32 R143, R161, R179.reuse, 0x1, P1 ;  /* 0x000000b3a18f7211 */ /* 0x080fe400008f0eff */
[----:B------:R-:W-:-:S02]  /*c1e0*/  LEA.HI.X.SX32 R147, R165, R179, 0x1, P3 ;  /* 0x000000b3a5937211 */ /* 0x000fc400018f0eff */
[CC--:B------:R-:W-:Y:S02]  /*c1f0*/  LEA R148, P1, R167.reuse, R178.reuse, 0x1 ;  /* 0x000000b2a7947211 */ /* 0x0c0fe400078208ff */
[C---:B------:R-:W-:Y:S02]  /*c200*/  LEA R165, R172.reuse, R163, 0x2 ;  /* 0x000000a3aca57211 */ /* 0x040fe400078e10ff */
[----:B------:R-:W-:Y:S02]  /*c210*/  LEA.HI.X.SX32 R149, R167, R179, 0x1, P1 ;  /* 0x000000b3a7957211 */ /* 0x000fe400008f0eff */
[C---:B------:R-:W-:Y:S02]  /*c220*/  LEA R150, P2, R169.reuse, R178, 0x1 ;  /* 0x000000b2a9967211 */ /* 0x040fe400078408ff */
[----:B------:R-:W-:Y:S02]  /*c230*/  LEA R167, R172, R165, 0x2 ;  /* 0x000000a5aca77211 */ /* 0x000fe400078e10ff */
[----:B------:R-:W-:-:S02]  /*c240*/  LEA.HI.X.SX32 R151, R169, R179, 0x1, P2 ;  /* 0x000000b3a9977211 */ /* 0x000fc400010f0eff */
[-C--:B------:R-:W-:Y:S01]  /*c250*/  LEA R152, P3, R171, R178.reuse, 0x1 ;  /* 0x000000b2ab987211 */ /* 0x080fe200078608ff */
[C---:B------:R-:W-:Y:S01]  /*c260*/  IMAD R169, R172.reuse, 0x4, R167 ;  /* 0x00000004aca97824 */ /* 0x040fe200078e02a7 */
[-C--:B------:R-:W-:Y:S02]  /*c270*/  LEA R154, P1, R173, R178.reuse, 0x1 ;  /* 0x000000b2ad9a7211 */ /* 0x080fe400078208ff */
[----:B------:R-:W-:Y:S02]  /*c280*/  LEA.HI.X.SX32 R153, R171, R179, 0x1, P3 ;  /* 0x000000b3ab997211 */ /* 0x000fe400018f0eff */
[----:B------:R-:W-:Y:S02]  /*c290*/  LEA R171, R172, R169, 0x2 ;  /* 0x000000a9acab7211 */ /* 0x000fe400078e10ff */
[----:B------:R-:W-:Y:S02]  /*c2a0*/  LEA.HI.X.SX32 R155, R173, R179, 0x1, P1 ;  /* 0x000000b3ad9b7211 */ /* 0x000fe400008f0eff */
[----:B------:R-:W-:-:S02]  /*c2b0*/  LEA R156, P2, R175, R178, 0x1 ;  /* 0x000000b2af9c7211 */ /* 0x000fc400078408ff */
[-C--:B------:R-:W-:Y:S02]  /*c2c0*/  LEA R158, P3, R159, R178.reuse, 0x1 ;  /* 0x000000b29f9e7211 */ /* 0x080fe400078608ff */
[C---:B------:R-:W-:Y:S02]  /*c2d0*/  LEA R173, R172.reuse, R171, 0x2 ;  /* 0x000000abacad7211 */ /* 0x040fe400078e10ff */
[-C--:B------:R-:W-:Y:S02]  /*c2e0*/  LEA.HI.X.SX32 R157, R175, R179.reuse, 0x1, P2 ;  /* 0x000000b3af9d7211 */ /* 0x080fe400010f0eff */
[----:B------:R-:W-:Y:S01]  /*c2f0*/  LEA.HI.X.SX32 R159, R159, R179, 0x1, P3 ;  /* 0x000000b39f9f7211 */ /* 0x000fe200018f0eff */
[----:B------:R-:W-:Y:S01]  /*c300*/  IMAD R175, R172, 0x4, R173 ;  /* 0x00000004acaf7824 */ /* 0x000fe200078e02ad */
[-C--:B------:R-:W-:Y:S02]  /*c310*/  LEA R160, P1, R177, R178.reuse, 0x1 ;  /* 0x000000b2b1a07211 */ /* 0x080fe400078208ff */
[----:B------:R-:W-:-:S02]  /*c320*/  LEA R164, P3, R165, R178, 0x1 ;  /* 0x000000b2a5a47211 */ /* 0x000fc400078608ff */
[-C--:B------:R-:W-:Y:S02]  /*c330*/  LEA R162, P2, R163, R178.reuse, 0x1 ;  /* 0x000000b2a3a27211 */ /* 0x080fe400078408ff */
[-C--:B------:R-:W-:Y:S02]  /*c340*/  LEA.HI.X.SX32 R161, R177, R179.reuse, 0x1, P1 ;  /* 0x000000b3b1a17211 */ /* 0x080fe400008f0eff */
[----:B------:R-:W-:Y:S02]  /*c350*/  LEA.HI.X.SX32 R165, R165, R179, 0x1, P3 ;  /* 0x000000b3a5a57211 */ /* 0x000fe400018f0eff */
[----:B------:R-:W-:Y:S02]  /*c360*/  LEA R170, P3, R171, R178, 0x1 ;  /* 0x000000b2abaa7211 */ /* 0x000fe400078608ff */
[----:B------:R-:W-:Y:S02]  /*c370*/  LEA R177, R172, R175, 0x2 ;  /* 0x000000afacb17211 */ /* 0x000fe400078e10ff */
[----:B------:R-:W-:-:S02]  /*c380*/  LEA.HI.X.SX32 R163, R163, R179, 0x1, P2 ;  /* 0x000000b3a3a37211 */ /* 0x000fc400010f0eff */
[-C--:B------:R-:W-:Y:S02]  /*c390*/  LEA R166, P1, R167, R178.reuse, 0x1 ;  /* 0x000000b2a7a67211 */ /* 0x080fe400078208ff */
[-C--:B------:R-:W-:Y:S02]  /*c3a0*/  LEA R168, P2, R169, R178.reuse, 0x1 ;  /* 0x000000b2a9a87211 */ /* 0x080fe400078408ff */
[----:B------:R-:W-:Y:S02]  /*c3b0*/  LEA.HI.X.SX32 R171, R171, R179, 0x1, P3 ;  /* 0x000000b3abab7211 */ /* 0x000fe400018f0eff */
[----:B------:R-:W-:Y:S02]  /*c3c0*/  LEA R200, R172, R177, 0x2 ;  /* 0x000000b1acc87211 */ /* 0x000fe400078e10ff */
[----:B------:R-:W-:Y:S02]  /*c3d0*/  LEA.HI.X.SX32 R167, R167, R179, 0x1, P1 ;  /* 0x000000b3a7a77211 */ /* 0x000fe400008f0eff */
[----:B------:R-:W-:-:S02]  /*c3e0*/  LEA R176, P3, R177, R178, 0x1 ;  /* 0x000000b2b1b07211 */ /* 0x000fc400078608ff */
[-C--:B------:R-:W-:Y:S02]  /*c3f0*/  LEA.HI.X.SX32 R169, R169, R179.reuse, 0x1, P2 ;  /* 0x000000b3a9a97211 */ /* 0x080fe400010f0eff */
[-C--:B------:R-:W-:Y:S02]  /*c400*/  LEA R172, P1, R173, R178.reuse, 0x1 ;  /* 0x000000b2adac7211 */ /* 0x080fe400078208ff */
[-C--:B------:R-:W-:Y:S02]  /*c410*/  LEA R174, P2, R175, R178.reuse, 0x1 ;  /* 0x000000b2afae7211 */ /* 0x080fe400078408ff */
[----:B------:R-:W-:Y:S02]  /*c420*/  LEA R178, P4, R200, R178, 0x1 ;  /* 0x000000b2c8b27211 */ /* 0x000fe400078808ff */
[-C--:B------:R-:W-:Y:S02]  /*c430*/  LEA.HI.X.SX32 R177, R177, R179.reuse, 0x1, P3 ;  /* 0x000000b3b1b17211 */ /* 0x080fe400018f0eff */
[----:B------:R-:W-:-:S02]  /*c440*/  LEA.HI.X.SX32 R173, R173, R179, 0x1, P1 ;  /* 0x000000b3adad7211 */ /* 0x000fc400008f0eff */
[----:B------:R-:W-:Y:S02]  /*c450*/  FSETP.GEU.AND P3, PT, R232, 1.175494350822287508e-38, PT ;  /* 0x00800000e800780b */ /* 0x000fe40003f6e000 */
[-C--:B------:R-:W-:Y:S02]  /*c460*/  LEA.HI.X.SX32 R175, R175, R179.reuse, 0x1, P2 ;  /* 0x000000b3afaf7211 */ /* 0x080fe400010f0eff */
[----:B------:R-:W-:Y:S02]  /*c470*/  FSETP.GT.AND P1, PT, |R228|, 8.50705917302346158658e+37, PT ;  /* 0x7e800000e400780b */ /* 0x000fe40003f24200 */
[----:B------:R-:W-:Y:S01]  /*c480*/  LEA.HI.X.SX32 R179, R200, R179, 0x1, P4 ;  /* 0x000000b3c8b37211 */ /* 0x000fe200020f0eff */
[----:B------:R-:W-:Y:S01]  /*c490*/  IMAD.MOV.U32 R200, RZ, RZ, R84 ;  /* 0x000000ffffc87224 */ /* 0x000fe200078e0054 */
[----:B------:R-:W-:Y:S02]  /*c4a0*/  FSETP.GEU.AND P4, PT, R230, 1.175494350822287508e-38, PT ;  /* 0x00800000e600780b */ /* 0x000fe40003f8e000 */
[----:B------:R-:W-:-:S02]  /*c4b0*/  FSEL R85, R85, R232, !P3 ;  /* 0x000000e855557208 */ /* 0x000fc40005800000 */
[----:B------:R-:W-:Y:S02]  /*c4c0*/  FSEL R81, RZ, -23, P3 ;  /* 0xc1b80000ff517808 */ /* 0x000fe40001800000 */
[C---:B------:R-:W-:Y:S02]  /*c4d0*/  FSETP.GEU.AND P3, PT, |R228|.reuse, 1.175494350822287508e-38, PT ;  /* 0x00800000e400780b */ /* 0x040fe40003f6e200 */
[----:B------:R-:W-:Y:S01]  /*c4e0*/  FSEL R86, R87, R230, !P4 ;  /* 0x000000e657567208 */ /* 0x000fe20006000000 */
[----:B------:R-:W-:Y:S01]  /*c4f0*/  FMUL R87, R228, 8388608 ;  /* 0x4b000000e4577820 */ /* 0x000fe20000400000 */
[----:B------:R-:W-:Y:S01]  /*c500*/  MOV R216, R70 ;  /* 0x0000004600d87202 */ /* 0x000fe20000000f00 */
[----:B------:R-:W-:Y:S01]  /*c510*/  @P1 FMUL R79, R79, 0.25 ;  /* 0x3e8000004f4f1820 */ /* 0x000fe20000400000 */
[----:B------:R-:W-:Y:S01]  /*c520*/  MOV R74, R83 ;  /* 0x00000053004a7202 */ /* 0x000fe20000000f00 */
[----:B------:R-:W-:Y:S01]  /*c530*/  @P1 FMUL R78, R78, 0.25 ;  /* 0x3e8000004e4e1820 */ /* 0x000fe20000400000 */
[----:B------:R-:W-:Y:S01]  /*c540*/  FSETP.GEU.AND P2, PT, R234, 1.175494350822287508e-38, PT ;  /* 0x00800000ea00780b */ /* 0x000fe20003f4e000 */
[----:B------:R-:W-:Y:S01]  /*c550*/  @P1 FMUL R206, R206, 0.25 ;  /* 0x3e800000cece1820 */ /* 0x000fe20000400000 */
[----:B------:R-:W-:Y:S01]  /*c560*/  FSEL R87, R87, R228, !P5 ;  /* 0x000000e457577208 */ /* 0x000fe20006800000 */
[----:B------:R-:W-:Y:S01]  /*c570*/  @P1 FMUL R74, R74, 0.25 ;  /* 0x3e8000004a4a1820 */ /* 0x000fe20000400000 */
[----:B------:R-:W-:Y:S01]  /*c580*/  MOV R212, R80 ;  /* 0x0000005000d47202 */ /* 0x000fe20000000f00 */
[----:B------:R-:W-:Y:S01]  /*c590*/  @P1 FMUL R75, R75, 0.25 ;  /* 0x3e8000004b4b1820 */ /* 0x000fe20000400000 */
[----:B------:R-:W-:Y:S01]  /*c5a0*/  FSEL R84, R51, R234, !P2 ;  /* 0x000000ea33547208 */ /* 0x000fe20005000000 */
[----:B------:R-:W-:Y:S01]  /*c5b0*/  @P1 FMUL R210, R210, 0.25 ;  /* 0x3e800000d2d21820 */ /* 0x000fe20000400000 */
[----:B------:R-:W-:Y:S01]  /*c5c0*/  FSEL R80, RZ, -23, P2 ;  /* 0xc1b80000ff507808 */ /* 0x000fe20001000000 */
[----:B------:R-:W-:Y:S01]  /*c5d0*/  @P1 FMUL R214, R214, 0.25 ;  /* 0x3e800000d6d61820 */ /* 0x000fe20000400000 */
[----:B------:R-:W-:Y:S01]  /*c5e0*/  FSETP.GT.AND P2, PT, |R230|, 8.50705917302346158658e+37, PT ;  /* 0x7e800000e600780b */ /* 0x000fe20003f44200 */
[----:B------:R-:W-:Y:S01]  /*c5f0*/  @P1 FMUL R216, R216, 0.25 ;  /* 0x3e800000d8d81820 */ /* 0x000fe20000400000 */
[----:B------:R-:W-:Y:S01]  /*c600*/  MOV R213, R72 ;  /* 0x0000004800d57202 */ /* 0x000fe20000000f00 */
[----:B------:R-:W-:Y:S01]  /*c610*/  @P1 FMUL R60, R60, 0.25 ;  /* 0x3e8000003c3c1820 */ /* 0x000fe20000400000 */
[----:B------:R-:W-:Y:S01]  /*c620*/  MOV R211, R73 ;  /* 0x0000004900d37202 */ /* 0x000fe20000000f00 */
[----:B------:R-:W-:Y:S01]  /*c630*/  @P1 FMUL R61, R61, 0.25 ;  /* 0x3e8000003d3d1820 */ /* 0x000fe20000400000 */
[----:B------:R-:W-:Y:S01]  /*c640*/  MOV R219, R76 ;  /* 0x0000004c00db7202 */ /* 0x000fe20000000f00 */
[----:B------:R-:W-:Y:S01]  /*c650*/  @P1 FMUL R59, R59, 0.25 ;  /* 0x3e8000003b3b1820 */ /* 0x000fe20000400000 */
[----:B------:R-:W-:Y:S01]  /*c660*/  IADD3 R51, R84, -0x3f3504f3, RZ ;  /* 0xc0cafb0d54337810 */ /* 0x000fe20007ffe0ff */
[----:B------:R-:W-:Y:S01]  /*c670*/  @P1 FMUL R228, R228, 0.25 ;  /* 0x3e800000e4e41820 */ /* 0x000fe20000400000 */
[----:B------:R-:W-:Y:S01]  /*c680*/  MOV R204, R92 ;  /* 0x0000005c00cc7202 */ /* 0x000fe20000000f00 */
[----:B------:R-:W-:Y:S01]  /*c690*/  @P1 FMUL R54, R54, 0.25 ;  /* 0x3e80000036361820 */ /* 0x000fe20000400000 */
[----:B------:R-:W-:Y:S01]  /*c6a0*/  LOP3.LUT R51, R51, 0xff800000, RZ, 0xc0, !PT ;  /* 0xff80000033337812 */ /* 0x000fe200078ec0ff */
[----:B------:R-:W-:Y:S01]  /*c6b0*/  @P1 FMUL R209, R209, 0.25 ;  /* 0x3e800000d1d11820 */ /* 0x000fe20000400000 */
[----:B------:R-:W-:Y:S01]  /*c6c0*/  MOV R205, R93 ;  /* 0x0000005d00cd7202 */ /* 0x000fe20000000f00 */
[----:B------:R-:W-:Y:S01]  /*c6d0*/  @P1 FMUL R207, R207, 0.25 ;  /* 0x3e800000cfcf1820 */ /* 0x000fe20000400000 */
[----:B------:R-:W-:Y:S01]  /*c6e0*/  IADD3 R92, R85, -0x3f3504f3, RZ ;  /* 0xc0cafb0d555c7810 */ /* 0x000fe20007ffe0ff */
[----:B------:R-:W-:Y:S01]  /*c6f0*/  @P1 FMUL R208, R208, 0.25 ;  /* 0x3e800000d0d01820 */ /* 0x000fe20000400000 */
[----:B------:R0:W1:Y:S01]  /*c700*/  I2F R55, R51 ;  /* 0x0000003300377306 */ /* 0x0000620000201400 */
[----:B------:R-:W-:Y:S01]  /*c710*/  @P1 FMUL R50, R50, 0.25 ;  /* 0x3e80000032321820 */ /* 0x000fe20000400000 */
[----:B------:R-:W-:Y:S01]  /*c720*/  FSETP.GT.AND P1, PT, |R232|, 8.50705917302346158658e+37, PT ;  /* 0x7e800000e800780b */ /* 0x000fe20003f24200 */
[----:B------:R-:W-:Y:S01]  /*c730*/  @!P3 FMUL R228, R228, 16777216 ;  /* 0x4b800000e4e4b820 */ /* 0x000fe20000400000 */
[----:B------:R-:W-:Y:S01]  /*c740*/  IADD3 R93, R86, -0x3f3504f3, RZ ;  /* 0xc0cafb0d565d7810 */ /* 0x000fe20007ffe0ff */
[----:B------:R-:W-:Y:S01]  /*c750*/  @!P3 FMUL R79, R79, 16777216 ;  /* 0x4b8000004f4fb820 */ /* 0x000fe20000400000 */
[----:B------:R-:W-:Y:S01]  /*c760*/  LOP3.LUT R92, R92, 0xff800000, RZ, 0xc0, !PT ;  /* 0xff8000005c5c7812 */ /* 0x000fe200078ec0ff */
[----:B------:R-:W-:Y:S01]  /*c770*/  @!P3 FMUL R78, R78, 16777216 ;  /* 0x4b8000004e4eb820 */ /* 0x000fe20000400000 */
[----:B------:R-:W2:Y:S01]  /*c780*/  MUFU.RCP R215, R228 ;  /* 0x000000e400d77308 */ /* 0x000ea20000001000 */
[----:B------:R-:W-:Y:S01]  /*c790*/  @!P3 FMUL R74, R74, 16777216 ;  /* 0x4b8000004a4ab820 */ /* 0x000fe20000400000 */
[----:B------:R-:W-:Y:S01]  /*c7a0*/  LOP3.LUT R93, R93, 0xff800000, RZ, 0xc0, !PT ;  /* 0xff8000005d5d7812 */ /* 0x000fe200078ec0ff */
[----:B------:R-:W-:Y:S01]  /*c7b0*/  @!P3 FMUL R206, R206, 16777216 ;  /* 0x4b800000ceceb820 */ /* 0x000fe20000400000 */
[----:B------:R-:W-:Y:S01]  /*c7c0*/  IADD3 R70, R87, -0x3f3504f3, RZ ;  /* 0xc0cafb0d57467810 */ /* 0x000fe20007ffe0ff */
[----:B------:R-:W-:Y:S01]  /*c7d0*/  @!P3 FMUL R75, R75, 16777216 ;  /* 0x4b8000004b4bb820 */ /* 0x000fe20000400000 */
[----:B------:R-:W-:Y:S01]  /*c7e0*/  FSEL R82, RZ, -23, P4 ;  /* 0xc1b80000ff527808 */ /* 0x000fe20002000000 */
[----:B------:R-:W-:Y:S01]  /*c7f0*/  @!P3 FMUL R210, R210, 16777216 ;  /* 0x4b800000d2d2b820 */ /* 0x000fe20000400000 */
[----:B------:R-:W-:Y:S01]  /*c800*/  I2F R62, R92 ;  /* 0x0000005c003e7306 */ /* 0x000fe20000201400 */
[----:B------:R-:W-:Y:S01]  /*c810*/  @!P3 FMUL R214, R214, 16777216 ;  /* 0x4b800000d6d6b820 */ /* 0x000fe20000400000 */
[----:B------:R-:W-:Y:S01]  /*c820*/  LOP3.LUT R72, R70, 0xff800000, RZ, 0xc0, !PT ;  /* 0xff80000046487812 */ /* 0x000fe200078ec0ff */
[----:B------:R-:W-:Y:S01]  /*c830*/  @!P3 FMUL R216, R216, 16777216 ;  /* 0x4b800000d8d8b820 */ /* 0x000fe20000400000 */
[----:B------:R-:W-:Y:S01]  /*c840*/  FSEL R83, RZ, -23, P5 ;  /* 0xc1b80000ff537808 */ /* 0x000fe20002800000 */
[----:B------:R-:W-:Y:S01]  /*c850*/  @!P3 FMUL R60, R60, 16777216 ;  /* 0x4b8000003c3cb820 */ /* 0x000fe20000400000 */
[C---:B0-----:R-:W-:Y:S01]  /*c860*/  IADD3 R51, R84.reuse, -R51, RZ ;  /* 0x8000003354337210 */ /* 0x041fe20007ffe0ff */
[----:B------:R-:W-:Y:S01]  /*c870*/  @!P3 FMUL R61, R61, 16777216 ;  /* 0x4b8000003d3db820 */ /* 0x000fe20000400000 */
[----:B------:R0:W-:Y:S01]  /*c880*/  I2F R63, R93 ;  /* 0x0000005d003f7306 */ /* 0x0001e20000201400 */
[----:B------:R-:W-:Y:S01]  /*c890*/  @!P3 FMUL R59, R59, 16777216 ;  /* 0x4b8000003b3bb820 */ /* 0x000fe20000400000 */
[----:B------:R-:W-:Y:S01]  /*c8a0*/  ISETP.GE.U32.AND P4, PT, R84, 0x7f800000, PT ;  /* 0x7f8000005400780c */ /* 0x000fe20003f86070 */
[----:B------:R-:W-:Y:S01]  /*c8b0*/  @!P3 FMUL R54, R54, 16777216 ;  /* 0x4b8000003636b820 */ /* 0x000fe20000400000 */
[----:B------:R-:W-:Y:S01]  /*c8c0*/  ISETP.GE.U32.AND P5, PT, R85, 0x7f800000, PT ;  /* 0x7f8000005500780c */ /* 0x000fe20003fa6070 */
[----:B------:R-:W-:Y:S01]  /*c8d0*/  @!P3 FMUL R209, R209, 16777216 ;  /* 0x4b800000d1d1b820 */ /* 0x000fe20000400000 */
[----:B------:R-:W-:Y:S01]  /*c8e0*/  LOP3.LUT R225, R225, 0x1c, RZ, 0xc0, !PT ;  /* 0x0000001ce1e17812 */ /* 0x000fe200078ec0ff */
[----:B------:R-:W-:Y:S01]  /*c8f0*/  @!P3 FMUL R207, R207, 16777216 ;  /* 0x4b800000cfcfb820 */ /* 0x000fe20000400000 */
[----:B------:R3:W-:Y:S01]  /*c900*/  I2F R70, R72 ;  /* 0x0000004800467306 */ /* 0x0007e20000201400 */
[----:B------:R-:W-:Y:S01]  /*c910*/  @!P3 FMUL R208, R208, 16777216 ;  /* 0x4b800000d0d0b820 */ /* 0x000fe20000400000 */
[----:B0-----:R-:W-:Y:S01]  /*c920*/  IADD3 R93, R86, -R93, RZ ;  /* 0x8000005d565d7210 */ /* 0x001fe20007ffe0ff */
[----:B------:R-:W-:Y:S01]  /*c930*/  @!P3 FMUL R50, R50, 16777216 ;  /* 0x4b8000003232b820 */ /* 0x000fe20000400000 */
[----:B------:R-:W-:Y:S01]  /*c940*/  FSETP.GEU.AND P3, PT, |R230|, 1.175494350822287508e-38, PT ;  /* 0x00800000e600780b */ /* 0x000fe20003f6e200 */
[----:B------:R-:W-:-:S02]  /*c950*/  @P2 FMUL R71, R71, 0.25 ;  /* 0x3e80000047472820 */ /* 0x000fc40000400000 */
[----:B------:R-:W-:Y:S02]  /*c960*/  @P2 FMUL R219, R219, 0.25 ;  /* 0x3e800000dbdb2820 */ /* 0x000fe40000400000 */
[----:B------:R-:W-:Y:S01]  /*c970*/  @P2 FMUL R221, R221, 0.25 ;  /* 0x3e800000dddd2820 */ /* 0x000fe20000400000 */
[----:B---3--:R-:W-:Y:S01]  /*c980*/  IADD3 R72, R87, -R72, RZ ;  /* 0x8000004857487210 */ /* 0x008fe20007ffe0ff */
[----:B------:R-:W-:Y:S02]  /*c990*/  @P2 FMUL R212, R212, 0.25 ;  /* 0x3e800000d4d42820 */ /* 0x000fe40000400000 */
[----:B------:R-:W-:Y:S02]  /*c9a0*/  @P2 FMUL R211, R211, 0.25 ;  /* 0x3e800000d3d32820 */ /* 0x000fe40000400000 */
[----:B------:R-:W-:Y:S02]  /*c9b0*/  @P2 FMUL R213, R213, 0.25 ;  /* 0x3e800000d5d52820 */ /* 0x000fe40000400000 */
[----:B------:R-:W-:-:S02]  /*c9c0*/  @P2 FMUL R69, R69, 0.25 ;  /* 0x3e80000045452820 */ /* 0x000fc40000400000 */
[----:B------:R-:W-:Y:S02]  /*c9d0*/  @P2 FMUL R68, R68, 0.25 ;  /* 0x3e80000044442820 */ /* 0x000fe40000400000 */
[----:B------:R-:W-:Y:S02]  /*c9e0*/  @P2 FMUL R217, R217, 0.25 ;  /* 0x3e800000d9d92820 */ /* 0x000fe40000400000 */
[----:B------:R-:W-:Y:S02]  /*c9f0*/  @P2 FMUL R58, R58, 0.25 ;  /* 0x3e8000003a3a2820 */ /* 0x000fe40000400000 */
[----:B------:R-:W-:Y:S02]  /*ca00*/  @P2 FMUL R57, R57, 0.25 ;  /* 0x3e80000039392820 */ /* 0x000fe40000400000 */
[----:B------:R-:W-:Y:S02]  /*ca10*/  @P2 FMUL R230, R230, 0.25 ;  /* 0x3e800000e6e62820 */ /* 0x000fe40000400000 */
[----:B------:R-:W-:-:S02]  /*ca20*/  @P2 FMUL R56, R56, 0.25 ;  /* 0x3e80000038382820 */ /* 0x000fc40000400000 */
[----:B------:R-:W-:Y:S02]  /*ca30*/  @P2 FMUL R53, R53, 0.25 ;  /* 0x3e80000035352820 */ /* 0x000fe40000400000 */
[----:B------:R-:W-:Y:S02]  /*ca40*/  @P2 FMUL R52, R52, 0.25 ;  /* 0x3e80000034342820 */ /* 0x000fe40000400000 */
[----:B------:R-:W-:Y:S02]  /*ca50*/  @P2 FMUL R49, R49, 0.25 ;  /* 0x3e80000031312820 */ /* 0x000fe40000400000 */
[----:B------:R-:W-:Y:S01]  /*ca60*/  @P2 FMUL R48, R48, 0.25 ;  /* 0x3e80000030302820 */ /* 0x000fe20000400000 */
[----:B------:R-:W-:Y:S01]  /*ca70*/  FSETP.GT.AND P2, PT, |R234|, 8.50705917302346158658e+37, PT ;  /* 0x7e800000ea00780b */ /* 0x000fe20003f44200 */
[----:B------:R-:W-:Y:S02]  /*ca80*/  @!P3 FMUL R230, R230, 16777216 ;  /* 0x4b800000e6e6b820 */ /* 0x000fe40000400000 */
[----:B------:R-:W-:-:S02]  /*ca90*/  @!P3 FMUL R71, R71, 16777216 ;  /* 0x4b8000004747b820 */ /* 0x000fc40000400000 */
[----:B------:R-:W-:Y:S02]  /*caa0*/  @!P3 FMUL R219, R219, 16777216 ;  /* 0x4b800000dbdbb820 */ /* 0x000fe40000400000 */
[----:B------:R-:W-:Y:S01]  /*cab0*/  @!P3 FMUL R221, R221, 16777216 ;  /* 0x4b800000ddddb820 */ /* 0x000fe20000400000 */
[----:B------:R-:W0:Y:S01]  /*cac0*/  MUFU.RCP R230, R230 ;  /* 0x000000e600e67308 */ /* 0x000e220000001000 */
[----:B------:R-:W-:Y:S02]  /*cad0*/  @!P3 FMUL R212, R212, 16777216 ;  /* 0x4b800000d4d4b820 */ /* 0x000fe40000400000 */
[----:B------:R-:W-:Y:S02]  /*cae0*/  @!P3 FMUL R211, R211, 16777216 ;  /* 0x4b800000d3d3b820 */ /* 0x000fe40000400000 */
[----:B------:R-:W-:Y:S02]  /*caf0*/  @!P3 FMUL R213, R213, 16777216 ;  /* 0x4b800000d5d5b820 */ /* 0x000fe40000400000 */
[----:B------:R-:W-:-:S02]  /*cb00*/  @!P3 FMUL R69, R69, 16777216 ;  /* 0x4b8000004545b820 */ /* 0x000fc40000400000 */
[----:B------:R-:W-:Y:S02]  /*cb10*/  @!P3 FMUL R68, R68, 16777216 ;  /* 0x4b8000004444b820 */ /* 0x000fe40000400000 */
[----:B------:R-:W-:Y:S02]  /*cb20*/  @!P3 FMUL R217, R217, 16777216 ;  /* 0x4b800000d9d9b820 */ /* 0x000fe40000400000 */
[----:B------:R-:W-:Y:S02]  /*cb30*/  @!P3 FMUL R58, R58, 16777216 ;  /* 0x4b8000003a3ab820 */ /* 0x000fe40000400000 */
[----:B------:R-:W-:Y:S02]  /*cb40*/  @!P3 FMUL R57, R57, 16777216 ;  /* 0x4b8000003939b820 */ /* 0x000fe40000400000 */
[----:B------:R-:W-:Y:S02]  /*cb50*/  @!P3 FMUL R56, R56, 16777216 ;  /* 0x4b8000003838b820 */ /* 0x000fe40000400000 */
[----:B------:R-:W-:-:S02]  /*cb60*/  @!P3 FMUL R53, R53, 16777216 ;  /* 0x4b8000003535b820 */ /* 0x000fc40000400000 */
[----:B------:R-:W-:Y:S02]  /*cb70*/  @!P3 FMUL R52, R52, 16777216 ;  /* 0x4b8000003434b820 */ /* 0x000fe40000400000 */
[----:B------:R-:W-:Y:S02]  /*cb80*/  @!P3 FMUL R49, R49, 16777216 ;  /* 0x4b8000003131b820 */ /* 0x000fe40000400000 */
[----:B------:R-:W-:Y:S01]  /*cb90*/  @!P3 FMUL R48, R48, 16777216 ;  /* 0x4b8000003030b820 */ /* 0x000fe20000400000 */
[----:B------:R-:W-:Y:S01]  /*cba0*/  FSETP.GEU.AND P3, PT, |R232|, 1.175494350822287508e-38, PT ;  /* 0x00800000e800780b */ /* 0x000fe20003f6e200 */
        /* <DEDUP_REMOVED lines=16> */
[----:B------:R-:W-:Y:S01]  /*ccb0*/  @P1 FMUL R106, R106, 0.25 ;  /* 0x3e8000006a6a1820 */ /* 0x000fe20000400000 */
[C---:B------:R-:W-:Y:S01]  /*ccc0*/  FSETP.GEU.AND P1, PT, |R234|.reuse, 1.175494350822287508e-38, PT ;  /* 0x00800000ea00780b */ /* 0x040fe20003f2e200 */
[----:B------:R-:W-:Y:S02]  /*ccd0*/  @P2 FMUL R234, R234, 0.25 ;  /* 0x3e800000eaea2820 */ /* 0x000fe40000400000 */
[----:B------:R-:W-:Y:S02]  /*cce0*/  @!P3 FMUL R232, R232, 16777216 ;  /* 0x4b800000e8e8b820 */ /* 0x000fe40000400000 */
[----:B------:R-:W-:Y:S02]  /*ccf0*/  @P2 FMUL R97, R97, 0.25 ;  /* 0x3e80000061612820 */ /* 0x000fe40000400000 */
[----:B------:R-:W-:-:S02]  /*cd00*/  @P2 FMUL R64, R64, 0.25 ;  /* 0x3e80000040402820 */ /* 0x000fc40000400000 */
[----:B------:R-:W3:Y:S01]  /*cd10*/  MUFU.RCP R232, R232 ;  /* 0x000000e800e87308 */ /* 0x000ee20000001000 */
[----:B------:R-:W-:Y:S02]  /*cd20*/  @P2 FMUL R89, R89, 0.25 ;  /* 0x3e80000059592820 */ /* 0x000fe40000400000 */
[----:B------:R-:W-:Y:S02]  /*cd30*/  @!P3 FMUL R90, R90, 16777216 ;  /* 0x4b8000005a5ab820 */ /* 0x000fe40000400000 */
[----:B------:R-:W-:Y:S02]  /*cd40*/  @!P1 FMUL R234, R234, 16777216 ;  /* 0x4b800000eaea9820 */ /* 0x000fe40000400000 */
[----:B------:R-:W-:Y:S02]  /*cd50*/  @P2 FMUL R88, R88, 0.25 ;  /* 0x3e80000058582820 */ /* 0x000fe40000400000 */
[----:B------:R-:W-:Y:S02]  /*cd60*/  @P2 FMUL R104, R104, 0.25 ;  /* 0x3e80000068682820 */ /* 0x000fe40000400000 */
[----:B------:R-:W4:Y:S01]  /*cd70*/  MUFU.RCP R234, R234 ;  /* 0x000000ea00ea7308 */ /* 0x000f220000001000 */
[----:B-1----:R-:W-:-:S02]  /*cd80*/  FFMA.FTZ R80, R55, 1.1920928955078125e-07, R80 ;  /* 0x3400000037507823 */ /* 0x002fc40000010050 */
[----:B------:R-:W-:Y:S02]  /*cd90*/  @!P1 FMUL R97, R97, 16777216 ;  /* 0x4b80000061619820 */ /* 0x000fe40000400000 */
[----:B--2---:R-:W-:Y:S02]  /*cda0*/  FMUL R55, R215, R216 ;  /* 0x000000d8d7377220 */ /* 0x004fe40000400000 */
[----:B------:R-:W-:Y:S02]  /*cdb0*/  @!P1 FMUL R64, R64, 16777216 ;  /* 0x4b80000040409820 */ /* 0x000fe40000400000 */
[----:B0-----:R-:W-:Y:S02]  /*cdc0*/  FMUL R216, R230, R68 ;  /* 0x00000044e6d87220 */ /* 0x001fe40000400000 */
[----:B------:R-:W-:Y:S02]  /*cdd0*/  @!P1 FMUL R89, R89, 16777216 ;  /* 0x4b80000059599820 */ /* 0x000fe40000400000 */
[----:B------:R-:W-:-:S02]  /*cde0*/  FMUL R73, R215, R79 ;  /* 0x0000004fd7497220 */ /* 0x000fc40000400000 */
[----:B---3--:R-:W-:Y:S02]  /*cdf0*/  FMUL R68, R232, R90 ;  /* 0x0000005ae8447220 */ /* 0x008fe40000400000 */
[----:B------:R-:W-:Y:S02]  /*ce00*/  @P2 FMUL R205, R205, 0.25 ;  /* 0x3e800000cdcd2820 */ /* 0x000fe40000400000 */
[----:B------:R-:W-:Y:S02]  /*ce10*/  @!P1 FMUL R88, R88, 16777216 ;  /* 0x4b80000058589820 */ /* 0x000fe40000400000 */
[----:B------:R-:W-:Y:S02]  /*ce20*/  @!P1 FMUL R104, R104, 16777216 ;  /* 0x4b80000068689820 */ /* 0x000fe40000400000 */
[----:B------:R-:W-:Y:S02]  /*ce30*/  FMUL R79, R215, R209 ;  /* 0x000000d1d74f7220 */ /* 0x000fe40000400000 */
[----:B------:R-:W-:-:S02]  /*ce40*/  @!P3 FMUL R94, R94, 16777216 ;  /* 0x4b8000005e5eb820 */ /* 0x000fc40000400000 */
[----:B----4-:R-:W-:Y:S02]  /*ce50*/  FMUL R90, R234, R97 ;  /* 0x00000061ea5a7220 */ /* 0x010fe40000400000 */
[----:B------:R-:W-:Y:S02]  /*ce60*/  FMUL R77, R215, R60 ;  /* 0x0000003cd74d7220 */ /* 0x000fe40000400000 */
[----:B------:R-:W-:Y:S02]  /*ce70*/  FMUL R209, R230, R219 ;  /* 0x000000dbe6d17220 */ /* 0x000fe40000400000 */
[----:B------:R-:W-:Y:S02]  /*ce80*/  @!P3 FMUL R99, R99, 16777216 ;  /* 0x4b8000006363b820 */ /* 0x000fe40000400000 */
[----:B------:R-:W-:Y:S02]  /*ce90*/  @P2 FMUL R65, R65, 0.25 ;  /* 0x3e80000041412820 */ /* 0x000fe40000400000 */
[----:B------:R-:W-:-:S02]  /*cea0*/  FMUL R97, R234, R64 ;  /* 0x00000040ea617220 */ /* 0x000fc40000400000 */
[----:B------:R-:W-:Y:S02]  /*ceb0*/  FMUL R60, R215, R207 ;  /* 0x000000cfd73c7220 */ /* 0x000fe40000400000 */
[----:B------:R-:W-:Y:S02]  /*cec0*/  FMUL R219, R230, R56 ;  /* 0x00000038e6db7220 */ /* 0x000fe40000400000 */
[----:B------:R-:W-:Y:S02]  /*ced0*/  @!P3 FMUL R67, R67, 16777216 ;  /* 0x4b8000004343b820 */ /* 0x000fe40000400000 */
        /* <DEDUP_REMOVED lines=8> */
[----:B------:R-:W-:-:S02]  /*cf60*/  FMUL R64, R234, R89 ;  /* 0x00000059ea407220 */ /* 0x000fc40000400000 */
[----:B------:R-:W-:Y:S02]  /*cf70*/  FMUL R207, R230, R71 ;  /* 0x00000047e6cf7220 */ /* 0x000fe40000400000 */
[----:B------:R-:W-:Y:S01]  /*cf80*/  @P2 FMUL R101, R101, 0.25 ;  /* 0x3e80000065652820 */ /* 0x000fe20000400000 */
[----:B------:R-:W-:Y:S01]  /*cf90*/  FSETP.NEU.AND P2, PT, R84, RZ, PT ;  /* 0x000000ff5400720b */ /* 0x000fe20003f4d000 */
[----:B------:R-:W-:Y:S02]  /*cfa0*/  @!P1 FMUL R205, R205, 16777216 ;  /* 0x4b800000cdcd9820 */ /* 0x000fe40000400000 */
[C---:B------:R-:W-:Y:S01]  /*cfb0*/  FMUL R56, R234.reuse, R88 ;  /* 0x00000058ea387220 */ /* 0x040fe20000400000 */
[----:B------:R-:W-:Y:S01]  /*cfc0*/  MOV R88, 0x3dc6b27f ;  /* 0x3dc6b27f00587802 */ /* 0x000fe20000000f00 */
[----:B------:R-:W-:Y:S02]  /*cfd0*/  FMUL R89, R234, R104 ;  /* 0x00000068ea597220 */ /* 0x000fe40000400000 */
[----:B------:R-:W-:-:S02]  /*cfe0*/  FFMA.FTZ R81, R62, 1.1920928955078125e-07, R81 ;  /* 0x340000003e517823 */ /* 0x000fc40000010051 */
[----:B------:R-:W-:Y:S01]  /*cff0*/  FFMA.FTZ R82, R63, 1.1920928955078125e-07, R82 ;  /* 0x340000003f527823 */ /* 0x000fe20000010052 */
[----:B------:R-:W-:Y:S01]  /*d000*/  F2FP.BF16.PACK_AB R56, R56, R89 ;  /* 0x000000593838723e */ /* 0x000fe200000010ff */
[----:B------:R-:W-:Y:S02]  /*d010*/  @!P3 FMUL R111, R111, 16777216 ;  /* 0x4b8000006f6fb820 */ /* 0x000fe40000400000 */
[----:B------:R-:W-:Y:S02]  /*d020*/  @!P3 FMUL R91, R91, 16777216 ;  /* 0x4b8000005b5bb820 */ /* 0x000fe40000400000 */
[----:B------:R-:W-:Y:S02]  /*d030*/  FMUL R71, R232, R94 ;  /* 0x0000005ee8477220 */ /* 0x000fe40000400000 */
[C---:B------:R-:W-:Y:S02]  /*d040*/  FMUL R63, R215.reuse, R78 ;  /* 0x0000004ed73f7220 */ /* 0x040fe40000400000 */
[----:B------:R-:W-:-:S02]  /*d050*/  FMUL R62, R215, R210 ;  /* 0x000000d2d73e7220 */ /* 0x000fc40000400000 */
[----:B------:R-:W-:Y:S02]  /*d060*/  @!P3 FMUL R110, R110, 16777216 ;  /* 0x4b8000006e6eb820 */ /* 0x000fe40000400000 */
[----:B------:R-:W-:Y:S01]  /*d070*/  @!P3 FMUL R66, R66, 16777216 ;  /* 0x4b8000004242b820 */ /* 0x000fe20000400000 */
[----:B------:R-:W-:Y:S01]  /*d080*/  F2FP.BF16.PACK_AB R62, R62, R55 ;  /* 0x000000373e3e723e */ /* 0x000fe200000010ff */
[----:B------:R-:W-:Y:S02]  /*d090*/  FMUL R94, R232, R99 ;  /* 0x00000063e85e7220 */ /* 0x000fe40000400000 */
[----:B------:R-:W-:Y:S02]  /*d0a0*/  @!P1 FMUL R65, R65, 16777216 ;  /* 0x4b80000041419820 */ /* 0x000fe40000400000 */
[C---:B------:R-:W-:Y:S02]  /*d0b0*/  FMUL R74, R215.reuse, R74 ;  /* 0x0000004ad74a7220 */ /* 0x040fe40000400000 */
[----:B------:R-:W-:-:S02]  /*d0c0*/  FMUL R206, R215, R206 ;  /* 0x000000ced7ce7220 */ /* 0x000fc40000400000 */
[C---:B------:R-:W-:Y:S02]  /*d0d0*/  FMUL R75, R215.reuse, R75 ;  /* 0x0000004bd74b7220 */ /* 0x040fe40000400000 */
[----:B------:R-:W-:Y:S01]  /*d0e0*/  FMUL R76, R215, R214 ;  /* 0x000000d6d74c7220 */ /* 0x000fe20000400000 */
[----:B------:R-:W-:Y:S01]  /*d0f0*/  F2FP.BF16.PACK_AB R63, R63, R206 ;  /* 0x000000ce3f3f723e */ /* 0x000fe200000010ff */
[C---:B------:R-:W-:Y:S02]  /*d100*/  FMUL R61, R215.reuse, R61 ;  /* 0x0000003dd73d7220 */ /* 0x040fe40000400000 */
[C---:B------:R-:W-:Y:S02]  /*d110*/  FMUL R78, R215.reuse, R59 ;  /* 0x0000003bd74e7220 */ /* 0x040fe40000400000 */
[C---:B------:R-:W-:Y:S02]  /*d120*/  FMUL R54, R215.reuse, R54 ;  /* 0x00000036d7367220 */ /* 0x040fe40000400000 */
[----:B------:R-:W-:-:S02]  /*d130*/  FMUL R208, R215, R208 ;  /* 0x000000d0d7d07220 */ /* 0x000fc40000400000 */
[----:B------:R-:W-:Y:S01]  /*d140*/  FMUL R210, R230, R221 ;  /* 0x000000dde6d27220 */ /* 0x000fe20000400000 */
[----:B------:R-:W-:Y:S01]  /*d150*/  F2FP.BF16.PACK_AB R61, R61, R54 ;  /* 0x000000363d3d723e */ /* 0x000fe200000010ff */
[----:B------:R-:W-:Y:S02]  /*d160*/  @!P3 FMUL R95, R95, 16777216 ;  /* 0x4b8000005f5fb820 */ /* 0x000fe40000400000 */
[----:B------:R-:W-:Y:S02]  /*d170*/  @!P3 FMUL R203, R203, 16777216 ;  /* 0x4b800000cbcbb820 */ /* 0x000fe40000400000 */
[----:B------:R-:W-:Y:S02]  /*d180*/  @!P3 FMUL R103, R103, 16777216 ;  /* 0x4b8000006767b820 */ /* 0x000fe40000400000 */
[----:B------:R-:W-:Y:S02]  /*d190*/  @!P3 FMUL R107, R107, 16777216 ;  /* 0x4b8000006b6bb820 */ /* 0x000fe40000400000 */
[----:B------:R-:W-:-:S02]  /*d1a0*/  FMUL R99, R232, R67 ;  /* 0x00000043e8637220 */ /* 0x000fc40000400000 */
        /* <DEDUP_REMOVED lines=8> */
[----:B------:R-:W-:Y:S02]  /*d230*/  FMUL R215, R215, R50 ;  /* 0x00000032d7d77220 */ /* 0x000fe40000400000 */
[----:B------:R-:W-:Y:S02]  /*d240*/  FMUL R221, R230, R48 ;  /* 0x00000030e6dd7220 */ /* 0x000fe40000400000 */
[----:B------:R-:W-:Y:S01]  /*d250*/  @!P1 FMUL R101, R101, 16777216 ;  /* 0x4b80000065659820 */ /* 0x000fe20000400000 */
[----:B------:R-:W-:Y:S01]  /*d260*/  F2FP.BF16.PACK_AB R60, R60, R215 ;  /* 0x000000d73c3c723e */ /* 0x000fe200000010ff */
[----:B------:R-:W-:Y:S01]  /*d270*/  FMUL R67, R234, R205 ;  /* 0x000000cdea437220 */ /* 0x000fe20000400000 */
[----:B------:R-:W-:Y:S01]  /*d280*/  ISETP.GE.U32.AND P1, PT, R87, 0x7f800000, PT ;  /* 0x7f8000005700780c */ /* 0x000fe20003f26070 */
[----:B------:R-:W-:-:S02]  /*d290*/  FFMA.FTZ R83, R70, 1.1920928955078125e-07, R83 ;  /* 0x3400000046537823 */ /* 0x000fc40000010053 */
[C---:B------:R-:W-:Y:S01]  /*d2a0*/  FMUL R50, R232.reuse, R111 ;  /* 0x0000006fe8327220 */ /* 0x040fe20000400000 */
[----:B------:R-:W-:Y:S01]  /*d2b0*/  F2FP.BF16.PACK_AB R67, R67, R90 ;  /* 0x0000005a4343723e */ /* 0x000fe200000010ff */
[----:B------:R-:W-:Y:S01]  /*d2c0*/  FMUL R48, R232, R91 ;  /* 0x0000005be8307220 */ /* 0x000fe20000400000 */
[----:B------:R-:W-:Y:S01]  /*d2d0*/  STS.128 [R199+0x180], R60 ;  /* 0x0001803cc7007388 */ /* 0x000fe20000000c00 */
[----:B------:R-:W-:Y:S01]  /*d2e0*/  FMUL R218, R230, R58 ;  /* 0x0000003ae6da7220 */ /* 0x000fe20000400000 */
[----:B------:R-:W-:Y:S01]  /*d2f0*/  F2FP.BF16.PACK_AB R50, R50, R99 ;  /* 0x000000633232723e */ /* 0x000fe200000010ff */
[C---:B------:R-:W-:Y:S02]  /*d300*/  FMUL R220, R230.reuse, R57 ;  /* 0x00000039e6dc7220 */ /* 0x040fe40000400000 */
[----:B------:R-:W-:Y:S02]  /*d310*/  FMUL R222, R230, R49 ;  /* 0x00000031e6de7220 */ /* 0x000fe40000400000 */
[----:B------:R-:W-:-:S02]  /*d320*/  FMUL R70, R232, R110 ;  /* 0x0000006ee8467220 */ /* 0x000fc40000400000 */
[----:B------:R-:W-:Y:S02]  /*d330*/  FMUL R111, R232, R66 ;  /* 0x00000042e86f7220 */ /* 0x000fe40000400000 */
[----:B------:R-:W-:Y:S02]  /*d340*/  FMUL R91, R234, R65 ;  /* 0x00000041ea5b7220 */ /* 0x000fe40000400000 */
[----:B------:R-:W-:Y:S01]  /*d350*/  FADD R89, R51, -1 ;  /* 0xbf80000033597421 */ /* 0x000fe20000000000 */
[----:B------:R-:W-:Y:S01]  /*d360*/  F2FP.BF16.PACK_AB R70, R70, R111 ;  /* 0x0000006f4646723e */ /* 0x000fe200000010ff */
[C---:B------:R-:W-:Y:S02]  /*d370*/  FMUL R95, R232.reuse, R95 ;  /* 0x0000005fe85f7220 */ /* 0x040fe40000400000 */
[C---:B------:R-:W-:Y:S02]  /*d380*/  FMUL R49, R232.reuse, R203 ;  /* 0x000000cbe8317220 */ /* 0x040fe40000400000 */
[C---:B------:R-:W-:Y:S01]  /*d390*/  FMUL R110, R232.reuse, R103 ;  /* 0x00000067e86e7220 */ /* 0x040fe20000400000 */
[----:B------:R-:W-:Y:S01]  /*d3a0*/  F2FP.BF16.PACK_AB R51, R95, R94 ;  /* 0x0000005e5f33723e */ /* 0x000fe200000010ff */
[----:B------:R-:W-:Y:S01]  /*d3b0*/  FMUL R107, R232, R107 ;  /* 0x0000006be86b7220 */ /* 0x000fe20000400000 */
[----:B------:R-:W-:Y:S01]  /*d3c0*/  LOP3.LUT R94, R198, 0x40, RZ, 0x3c, !PT ;  /* 0x00000040c65e7812 */ /* 0x000fe200078e3cff */
[C---:B------:R-:W-:Y:S01]  /*d3d0*/  FMUL R59, R234.reuse, R204 ;  /* 0x000000ccea3b7220 */ /* 0x040fe20000400000 */
[----:B------:R-:W-:Y:S01]  /*d3e0*/  F2FP.BF16.PACK_AB R49, R49, R110 ;  /* 0x0000006e3131723e */ /* 0x000fe200000010ff */
[----:B------:R-:W-:Y:S01]  /*d3f0*/  FMUL R96, R234, R96 ;  /* 0x00000060ea607220 */ /* 0x000fe20000400000 */
[----:B------:R-:W-:Y:S01]  /*d400*/  F2FP.BF16.PACK_AB R48, R48, R107 ;  /* 0x0000006b3030723e */ /* 0x000fe200000010ff */
[----:B------:R-:W-:-:S02]  /*d410*/  FMUL R66, R234, R109 ;  /* 0x0000006dea427220 */ /* 0x000fc40000400000 */
[C---:B------:R-:W-:Y:S01]  /*d420*/  FMUL R58, R234.reuse, R108 ;  /* 0x0000006cea3a7220 */ /* 0x040fe20000400000 */
[----:B------:R-:W-:Y:S01]  /*d430*/  F2FP.BF16.PACK_AB R59, R59, R96 ;  /* 0x000000603b3b723e */ /* 0x000fe200000010ff */
[----:B------:R-:W-:Y:S01]  /*d440*/  FMUL R65, R234, R201 ;  /* 0x000000c9ea417220 */ /* 0x000fe20000400000 */
[----:B------:R-:W-:Y:S01]  /*d450*/  F2FP.BF16.PACK_AB R66, R66, R91 ;  /* 0x0000005b4242723e */ /* 0x000fe200000010ff */
[----:B------:R-:W-:Y:S01]  /*d460*/  FMUL R105, R234, R105 ;  /* 0x00000069ea697220 */ /* 0x000fe20000400000 */
[----:B------:R-:W-:Y:S01]  /*d470*/  F2FP.BF16.PACK_AB R58, R58, R97 ;  /* 0x000000613a3a723e */ /* 0x000fe200000010ff */
[C---:B------:R-:W-:Y:S01]  /*d480*/  FMUL R57, R234.reuse, R200 ;  /* 0x000000c8ea397220 */ /* 0x040fe20000400000 */
[----:B------:R-:W-:Y:S01]  /*d490*/  STS.128 [R199+0x280], R48 ;  /* 0x00028030c7007388 */ /* 0x000fe20000000c00 */
[----:B------:R-:W-:Y:S01]  /*d4a0*/  FMUL R100, R234, R100 ;  /* 0x00000064ea647220 */ /* 0x000fe20000400000 */
[----:B------:R-:W-:Y:S01]  /*d4b0*/  F2FP.BF16.PACK_AB R64, R64, R105 ;  /* 0x000000694040723e */ /* 0x000fe200000010ff */
[----:B------:R-:W-:-:S02]  /*d4c0*/  FMUL R234, R234, R101 ;  /* 0x00000065eaea7220 */ /* 0x000fc40000400000 */
[----:B------:R-:W-:Y:S01]  /*d4d0*/  @!P3 FMUL R98, R98, 16777216 ;  /* 0x4b8000006262b820 */ /* 0x000fe20000400000 */
[----:B------:R-:W-:Y:S01]  /*d4e0*/  F2FP.BF16.PACK_AB R57, R57, R100 ;  /* 0x000000643939723e */ /* 0x000fe200000010ff */
[----:B------:R-:W-:Y:S01]  /*d4f0*/  @!P3 FMUL R202, R202, 16777216 ;  /* 0x4b800000cacab820 */ /* 0x000fe20000400000 */
[----:B------:R-:W-:Y:S01]  /*d500*/  F2FP.BF16.PACK_AB R65, R65, R234 ;  /* 0x000000ea4141723e */ /* 0x000fe200000010ff */
[----:B------:R-:W-:Y:S02]  /*d510*/  @!P3 FMUL R102, R102, 16777216 ;  /* 0x4b8000006666b820 */ /* 0x000fe40000400000 */
[----:B------:R-:W-:Y:S01]  /*d520*/  @!P3 FMUL R106, R106, 16777216 ;  /* 0x4b8000006a6ab820 */ /* 0x000fe20000400000 */
[----:B------:R0:W-:Y:S01]  /*d530*/  STS.128 [R199], R56 ;  /* 0x00000038c7007388 */ /* 0x0001e20000000c00 */
[----:B------:R-:W-:Y:S01]  /*d540*/  FFMA.FTZ R90, R89, R88, -0.16845393180847167969 ;  /* 0xbe2c7f30595a7423 */ /* 0x000fe20000010058 */
[----:B------:R-:W-:Y:S01]  /*d550*/  ISETP.GE.U32.AND P3, PT, R86, 0x7f800000, PT ;  /* 0x7f8000005600780c */ /* 0x000fe20003f66070 */
[----:B------:R-:W-:Y:S01]  /*d560*/  IMAD.IADD R92, R85, 0x1, -R92 ;  /* 0x00000001555c7824 */ /* 0x000fe200078e0a5c */
[----:B------:R1:W-:Y:S01]  /*d570*/  STS.128 [R199+0x200], R64 ;  /* 0x00020040c7007388 */ /* 0x0003e20000000c00 */
[----:B------:R-:W-:-:S02]  /*d580*/  FMUL R214, R230, R69 ;  /* 0x00000045e6d67220 */ /* 0x000fc40000400000 */
[C---:B------:R-:W-:Y:S02]  /*d590*/  FMUL R53, R230.reuse, R53 ;  /* 0x00000035e6357220 */ /* 0x040fe40000400000 */
[C---:B------:R-:W-:Y:S02]  /*d5a0*/  FMUL R212, R230.reuse, R212 ;  /* 0x000000d4e6d47220 */ /* 0x040fe40000400000 */
[C---:B------:R-:W-:Y:S02]  /*d5b0*/  FMUL R211, R230.reuse, R211 ;  /* 0x000000d3e6d37220 */ /* 0x040fe40000400000 */
[C---:B------:R-:W-:Y:S01]  /*d5c0*/  FMUL R213, R230.reuse, R213 ;  /* 0x000000d5e6d57220 */ /* 0x040fe20000400000 */
[----:B------:R-:W-:Y:S01]  /*d5d0*/  F2FP.BF16.PACK_AB R55, R209, R212 ;  /* 0x000000d4d137723e */ /* 0x000fe200000010ff */
[C---:B------:R-:W-:Y:S01]  /*d5e0*/  FMUL R217, R230.reuse, R217 ;  /* 0x000000d9e6d97220 */ /* 0x040fe20000400000 */
[----:B0-----:R-:W-:Y:S01]  /*d5f0*/  F2FP.BF16.PACK_AB R56, R53, R222 ;  /* 0x000000de3538723e */ /* 0x001fe200000010ff */
[----:B------:R-:W-:Y:S01]  /*d600*/  FMUL R52, R230, R52 ;  /* 0x00000034e6347220 */ /* 0x000fe20000400000 */
[----:B------:R-:W-:Y:S01]  /*d610*/  F2FP.BF16.PACK_AB R53, R218, R219 ;  /* 0x000000dbda35723e */ /* 0x000fe200000010ff */
[C---:B------:R-:W-:Y:S01]  /*d620*/  FMUL R98, R232.reuse, R98 ;  /* 0x00000062e8627220 */ /* 0x040fe20000400000 */
[----:B------:R-:W-:Y:S01]  /*d630*/  F2FP.BF16.PACK_AB R57, R217, R220 ;  /* 0x000000dcd939723e */ /* 0x000fe200000010ff */
[----:B------:R-:W-:Y:S01]  /*d640*/  FMUL R69, R232, R202 ;  /* 0x000000cae8457220 */ /* 0x000fe20000400000 */
[----:B------:R-:W-:Y:S01]  /*d650*/  F2FP.BF16.PACK_AB R52, R52, R221 ;  /* 0x000000dd3434723e */ /* 0x000fe200000010ff */
[C---:B------:R-:W-:Y:S01]  /*d660*/  FMUL R102, R232.reuse, R102 ;  /* 0x00000066e8667220 */ /* 0x040fe20000400000 */
[----:B------:R-:W-:Y:S01]  /*d670*/  F2FP.BF16.PACK_AB R71, R71, R98 ;  /* 0x000000624747723e */ /* 0x000fe200000010ff */
[----:B------:R-:W-:Y:S01]  /*d680*/  FMUL R103, R232, R106 ;  /* 0x0000006ae8677220 */ /* 0x000fe20000400000 */
[----:B------:R-:W-:Y:S01]  /*d690*/  F2FP.BF16.PACK_AB R54, R213, R216 ;  /* 0x000000d8d536723e */ /* 0x000fe200000010ff */
[----:B------:R-:W-:Y:S01]  /*d6a0*/  FFMA.FTZ R90, R89, R90, 0.1716887056827545166 ;  /* 0x3e2fcf2a595a7423 */ /* 0x000fe2000001005a */
[----:B------:R-:W-:Y:S01]  /*d6b0*/  F2FP.BF16.PACK_AB R69, R69, R102 ;  /* 0x000000664545723e */ /* 0x000fe200000010ff */
[----:B------:R-:W-:Y:S01]  /*d6c0*/  FADD R91, R92, -1 ;  /* 0xbf8000005c5b7421 */ /* 0x000fe20000000000 */
[----:B------:R-:W-:Y:S01]  /*d6d0*/  F2FP.BF16.PACK_AB R68, R68, R103 ;  /* 0x000000674444723e */ /* 0x000fe200000010ff */
[----:B------:R-:W-:Y:S01]  /*d6e0*/  FADD R93, R93, -1 ;  /* 0xbf8000005d5d7421 */ /* 0x000fe20000000000 */
[----:B------:R-:W-:Y:S01]  /*d6f0*/  F2FP.BF16.PACK_AB R58, R211, R214 ;  /* 0x000000d6d33a723e */ /* 0x000fe200000010ff */
[----:B------:R-:W-:Y:S01]  /*d700*/  FFMA.FTZ R90, R89, R90, -0.17900948226451873779 ;  /* 0xbe374e43595a7423 */ /* 0x000fe2000001005a */
[----:B------:R-:W-:Y:S01]  /*d710*/  F2FP.BF16.PACK_AB R59, R207, R210 ;  /* 0x000000d2cf3b723e */ /* 0x000fe200000010ff */
[----:B------:R-:W-:Y:S01]  /*d720*/  FADD R95, R72, -1 ;  /* 0xbf800000485f7421 */ /* 0x000fe20000000000 */
[----:B-1----:R-:W-:Y:S01]  /*d730*/  F2FP.BF16.PACK_AB R64, R79, R208 ;  /* 0x000000d04f40723e */ /* 0x002fe200000010ff */
[----:B------:R-:W-:Y:S01]  /*d740*/  FFMA.FTZ R48, R91, R88, -0.16845393180847167969 ;  /* 0xbe2c7f305b307423 */ /* 0x000fe20000010058 */
[----:B------:R-:W-:Y:S01]  /*d750*/  F2FP.BF16.PACK_AB R65, R77, R78 ;  /* 0x0000004e4d41723e */ /* 0x000fe200000010ff */
[----:B------:R-:W-:Y:S01]  /*d760*/  FFMA.FTZ R50, R93, R88, -0.16845393180847167969 ;  /* 0xbe2c7f305d327423 */ /* 0x000fe20000010058 */
[----:B------:R-:W-:Y:S01]  /*d770*/  F2FP.BF16.PACK_AB R66, R75, R76 ;  /* 0x0000004c4b42723e */ /* 0x000fe200000010ff */
[----:B------:R-:W-:Y:S01]  /*d780*/  FFMA.FTZ R90, R89, R90, 0.20512372255325317383 ;  /* 0x3e520bf4595a7423 */ /* 0x000fe2000001005a */
[----:B------:R-:W-:Y:S01]  /*d790*/  F2FP.BF16.PACK_AB R67, R73, R74 ;  /* 0x0000004a4943723e */ /* 0x000fe200000010ff */
[----:B------:R-:W-:Y:S01]  /*d7a0*/  FFMA.FTZ R88, R95, R88, -0.16845393180847167969 ;  /* 0xbe2c7f305f587423 */ /* 0x000fe20000010058 */
[----:B------:R-:W-:Y:S01]  /*d7b0*/  STS.128 [R199+0x80], R68 ;  /* 0x00008044c7007388 */ /* 0x000fe20000000c00 */
[----:B------:R-:W-:-:S02]  /*d7c0*/  FFMA.FTZ R48, R91, R48, 0.1716887056827545166 ;  /* 0x3e2fcf2a5b307423 */ /* 0x000fc40000010030 */
[----:B------:R-:W-:Y:S01]  /*d7d0*/  FFMA.FTZ R90, R89, R90, -0.24046532809734344482 ;  /* 0xbe763c8b595a7423 */ /* 0x000fe2000001005a */
[----:B------:R-:W-:Y:S01]  /*d7e0*/  STS.128 [R199+0x100], R52 ;  /* 0x00010034c7007388 */ /* 0x000fe20000000c00 */
[----:B------:R-:W-:Y:S02]  /*d7f0*/  FFMA.FTZ R50, R93, R50, 0.1716887056827545166 ;  /* 0x3e2fcf2a5d327423 */ /* 0x000fe40000010032 */
[----:B------:R-:W-:Y:S01]  /*d800*/  FFMA.FTZ R88, R95, R88, 0.1716887056827545166 ;  /* 0x3e2fcf2a5f587423 */ /* 0x000fe20000010058 */
[----:B------:R0:W-:Y:S01]  /*d810*/  STS.128 [R199+0x300], R56 ;  /* 0x00030038c7007388 */ /* 0x0001e20000000c00 */
[----:B------:R-:W-:Y:S02]  /*d820*/  FFMA.FTZ R48, R91, R48, -0.17900948226451873779 ;  /* 0xbe374e435b307423 */ /* 0x000fe40000010030 */
[----:B------:R-:W-:Y:S01]  /*d830*/  FFMA.FTZ R90, R89, R90, 0.28857114911079406738 ;  /* 0x3e93bf99595a7423 */ /* 0x000fe2000001005a */
[----:B------:R1:W-:Y:S01]  /*d840*/  STS.128 [R199+0x380], R64 ;  /* 0x00038040c7007388 */ /* 0x0003e20000000c00 */
[----:B------:R-:W-:-:S02]  /*d850*/  FFMA.FTZ R50, R93, R50, -0.17900948226451873779 ;  /* 0xbe374e435d327423 */ /* 0x000fc40000010032 */
[----:B------:R-:W-:Y:S01]  /*d860*/  FFMA.FTZ R88, R95, R88, -0.17900948226451873779 ;  /* 0xbe374e435f587423 */ /* 0x000fe20000010058 */
[----:B------:R-:W-:Y:S01]  /*d870*/  BAR.SYNC.DEFER_BLOCKING 0x0 ;  /* 0x0000000000007b1d */ /* 0x000fe20000010000 */
[----:B------:R-:W-:Y:S02]  /*d880*/  FFMA.FTZ R90, R89, R90, -0.36067417263984680176 ;  /* 0xbeb8aa49595a7423 */ /* 0x000fe4000001005a */
[----:B------:R-:W-:Y:S02]  /*d890*/  FFMA.FTZ R62, R93, R50, 0.20512372255325317383 ;  /* 0x3e520bf45d3e7423 */ /* 0x000fe40000010032 */
[----:B------:R-:W-:Y:S02]  /*d8a0*/  FFMA.FTZ R88, R95, R88, 0.20512372255325317383 ;  /* 0x3e520bf45f587423 */ /* 0x000fe40000010058 */
[----:B------:R-:W-:Y:S02]  /*d8b0*/  FFMA.FTZ R90, R89, R90, 0.48089820146560668945 ;  /* 0x3ef6384a595a7423 */ /* 0x000fe4000001005a */
[----:B0-----:R-:W-:-:S02]  /*d8c0*/  FFMA.FTZ R56, R91, R48, 0.20512372255325317383 ;  /* 0x3e520bf45b387423 */ /* 0x001fc40000010030 */
[----:B------:R-:W-:Y:S02]  /*d8d0*/  FFMA.FTZ R88, R95, R88, -0.24046532809734344482 ;  /* 0xbe763c8b5f587423 */ /* 0x000fe40000010058 */
[----:B------:R-:W-:Y:S02]  /*d8e0*/  FFMA.FTZ R60, R91, R56, -0.24046532809734344482 ;  /* 0xbe763c8b5b3c7423 */ /* 0x000fe40000010038 */
[----:B-1----:R-:W-:Y:S02]  /*d8f0*/  FFMA.FTZ R66, R93, R62, -0.24046532809734344482 ;  /* 0xbe763c8b5d427423 */ /* 0x002fe4000001003e */
[----:B------:R-:W-:Y:S02]  /*d900*/  FFMA.FTZ R64, R91, R60, 0.28857114911079406738 ;  /* 0x3e93bf995b407423 */ /* 0x000fe4000001003c */
[----:B------:R-:W-:Y:S02]  /*d910*/  FFMA.FTZ R90, R89, R90, -0.72134751081466674805 ;  /* 0xbf38aa3b595a7423 */ /* 0x000fe4000001005a */
[----:B------:R-:W-:-:S02]  /*d920*/  FFMA.FTZ R70, R93, R66, 0.28857114911079406738 ;  /* 0x3e93bf995d467423 */ /* 0x000fc40000010042 */
[----:B------:R-:W-:Y:S01]  /*d930*/  FFMA.FTZ R88, R95, R88, 0.28857114911079406738 ;  /* 0x3e93bf995f587423 */ /* 0x000fe20000010058 */
[----:B------:R-:W0:Y:S01]  /*d940*/  LDS.128 R48, [R198] ;  /* 0x00000000c6307984 */ /* 0x000e220000000c00 */
[----:B------:R-:W-:Y:S02]  /*d950*/  FFMA.FTZ R68, R91, R64, -0.36067417263984680176 ;  /* 0xbeb8aa495b447423 */ /* 0x000fe40000010040 */
[----:B------:R-:W-:Y:S01]  /*d960*/  FMUL R90, R89, R90 ;  /* 0x0000005a595a7220 */ /* 0x000fe20000400000 */
[----:B------:R-:W1:Y:S01]  /*d970*/  LDS.128 R64, [R94] ;  /* 0x000000005e407984 */ /* 0x000e620000000c00 */
[----:B------:R-:W-:Y:S02]  /*d980*/  FFMA.FTZ R74, R93, R70, -0.36067417263984680176 ;  /* 0xbeb8aa495d4a7423 */ /* 0x000fe40000010046 */
[----:B------:R-:W-:Y:S01]  /*d990*/  FFMA.FTZ R88, R95, R88, -0.36067417263984680176 ;  /* 0xbeb8aa495f587423 */ /* 0x000fe20000010058 */
[----:B------:R-:W2:Y:S01]  /*d9a0*/  LDS.128 R52, [R198+0x400] ;  /* 0x00040000c6347984 */ /* 0x000ea20000000c00 */
[----:B------:R-:W-:-:S02]  /*d9b0*/  FFMA.FTZ R72, R91, R68, 0.48089820146560668945 ;  /* 0x3ef6384a5b487423 */ /* 0x000fc40000010044 */
[----:B------:R-:W-:Y:S01]  /*d9c0*/  FMUL R90, R89, R90 ;  /* 0x0000005a595a7220 */ /* 0x000fe20000400000 */
[----:B------:R-:W3:Y:S01]  /*d9d0*/  LDS.128 R68, [R94+0x400] ;  /* 0x000400005e447984 */ /* 0x000ee20000000c00 */
[----:B------:R-:W-:Y:S02]  /*d9e0*/  FFMA.FTZ R78, R93, R74, 0.48089820146560668945 ;  /* 0x3ef6384a5d4e7423 */ /* 0x000fe4000001004a */
[----:B------:R-:W-:Y:S01]  /*d9f0*/  FFMA.FTZ R88, R95, R88, 0.48089820146560668945 ;  /* 0x3ef6384a5f587423 */ /* 0x000fe20000010058 */
[----:B------:R-:W4:Y:S01]  /*da00*/  LDS.128 R56, [R198+0x800] ;  /* 0x00080000c6387984 */ /* 0x000f220000000c00 */
[----:B------:R-:W-:Y:S02]  /*da10*/  FFMA.FTZ R76, R91, R72, -0.72134751081466674805 ;  /* 0xbf38aa3b5b4c7423 */ /* 0x000fe40000010048 */
[----:B------:R-:W-:Y:S01]  /*da20*/  FFMA.FTZ R89, R89, 1.4426950216293334961, R90 ;  /* 0x3fb8aa3b59597823 */ /* 0x000fe2000001005a */
[----:B------:R-:W5:Y:S01]  /*da30*/  LDS.128 R72, [R94+0x800] ;  /* 0x000800005e487984 */ /* 0x000f620000000c00 */
[----:B------:R-:W-:-:S02]  /*da40*/  FFMA.FTZ R92, R95, R88, -0.72134751081466674805 ;  /* 0xbf38aa3b5f5c7423 */ /* 0x000fc40000010058 */
[----:B------:R-:W-:Y:S01]  /*da50*/  FFMA.FTZ R90, R93, R78, -0.72134751081466674805 ;  /* 0xbf38aa3b5d5a7423 */ /* 0x000fe2000001004e */
[----:B------:R-:W5:Y:S01]  /*da60*/  LDS.128 R60, [R198+0xc00] ;  /* 0x000c0000c63c7984 */ /* 0x000f620000000c00 */
[----:B------:R-:W-:Y:S02]  /*da70*/  FMUL R88, R91, R76 ;  /* 0x0000004c5b587220 */ /* 0x000fe40000400000 */
[----:B------:R-:W-:Y:S01]  /*da80*/  FMUL R92, R95, R92 ;  /* 0x0000005c5f5c7220 */ /* 0x000fe20000400000 */
[----:B------:R-:W5:Y:S01]  /*da90*/  LDS.128 R76, [R94+0xc00] ;  /* 0x000c00005e4c7984 */ /* 0x000f620000000c00 */
[----:B------:R-:W-:Y:S02]  /*daa0*/  FADD R80, R80, R89 ;  /* 0x0000005950507221 */ /* 0x000fe40000000000 */
[----:B------:R-:W-:Y:S02]  /*dab0*/  FMUL R90, R93, R90 ;  /* 0x0000005a5d5a7220 */ /* 0x000fe40000400000 */
[----:B------:R-:W-:-:S02]  /*dac0*/  FMUL R92, R95, R92 ;  /* 0x0000005c5f5c7220 */ /* 0x000fc40000400000 */
[----:B------:R-:W-:Y:S02]  /*dad0*/  @P4 IMAD.MOV.U32 R89, RZ, RZ, 0x7f800000 ;  /* 0x7f800000ff594424 */ /* 0x000fe400078e00ff */
[----:B------:R-:W-:Y:S02]  /*dae0*/  FMUL R90, R93, R90 ;  /* 0x0000005a5d5a7220 */ /* 0x000fe40000400000 */
[----:B------:R-:W-:Y:S01]  /*daf0*/  FFMA.FTZ R92, R95, 1.4426950216293334961, R92 ;  /* 0x3fb8aa3b5f5c7823 */ /* 0x000fe2000001005c */
[----:B0-----:R0:W-:Y:S01]  /*db00*/  STG.E.U16 [R196.64], R48 ;  /* 0x00000030c4007986 */ /* 0x0011e2000c101506 */
[----:B------:R-:W-:Y:S01]  /*db10*/  @P4 FFMA.FTZ R80, R84, R89, +INF ;  /* 0x7f80000054504423 */ /* 0x000fe20000010059 */
[----:B------:R-:W-:Y:S01]  /*db20*/  @P3 MOV R89, 0x7f800000 ;  /* 0x7f80000000593802 */ /* 0x000fe20000000f00 */
[----:B------:R-:W-:Y:S01]  /*db30*/  @P1 IMAD.MOV.U32 R84, RZ, RZ, 0x7f800000 ;  /* 0x7f800000ff541424 */ /* 0x000fe200078e00ff */
[----:B-1----:R-:W-:Y:S01]  /*db40*/  STG.E.U16 [R194.64], R64 ;  /* 0x00000040c2007986 */ /* 0x002fe2000c101506 */
[--C-:B------:R-:W-:Y:S01]  /*db50*/  FFMA.FTZ R93, R93, 1.4426950216293334961, R90.reuse ;  /* 0x3fb8aa3b5d5d7823 */ /* 0x100fe2000001005a */
[----:B------:R-:W-:Y:S01]  /*db60*/  PRMT R90, R48, 0x7632, R90 ;  /* 0x00007632305a7816 */ /* 0x000fe2000000005a */
[----:B------:R-:W-:Y:S01]  /*db70*/  FADD R83, R83, R92 ;  /* 0x0000005c53537221 */ /* 0x000fe20000000000 */
[----:B--2---:R-:W-:Y:S01]  /*db80*/  STG.E.U16 [R192.64], R52 ;  /* 0x00000034c0007986 */ /* 0x004fe2000c101506 */
[----:B------:R-:W-:Y:S01]  /*db90*/  @P1 FFMA.FTZ R83, R87, R84, +INF ;  /* 0x7f80000057531423 */ /* 0x000fe20000010054 */
[----:B------:R-:W-:Y:S01]  /*dba0*/  PRMT R84, R64, 0x7632, R84 ;  /* 0x0000763240547816 */ /* 0x000fe20000000054 */
[----:B------:R-:W-:Y:S01]  /*dbb0*/  FMUL R88, R91, R88 ;  /* 0x000000585b587220 */ /* 0x000fe20000400000 */
[----:B---3--:R-:W-:Y:S01]  /*dbc0*/  STG.E.U16 [R190.64], R68 ;  /* 0x00000044be007986 */ /* 0x008fe2000c101506 */
[----:B0-----:R-:W-:Y:S01]  /*dbd0*/  PRMT R48, R52, 0x7632, R48 ;  /* 0x0000763234307816 */ /* 0x001fe20000000030 */
[----:B------:R-:W-:Y:S01]  /*dbe0*/  FADD R82, R82, R93 ;  /* 0x0000005d52527221 */ /* 0x000fe20000000000 */
[----:B------:R-:W-:Y:S01]  /*dbf0*/  FSETP.NEU.AND P4, PT, R85, RZ, PT ;  /* 0x000000ff5500720b */ /* 0x000fe20003f8d000 */
[----:B----4-:R0:W-:Y:S01]  /*dc00*/  STG.E.U16 [R188.64], R56 ;  /* 0x00000038bc007986 */ /* 0x0101e2000c101506 */
[----:B------:R-:W-:-:S02]  /*dc10*/  FFMA.FTZ R88, R91, 1.4426950216293334961, R88 ;  /* 0x3fb8aa3b5b587823 */ /* 0x000fc40000010058 */
[----:B------:R-:W-:Y:S01]  /*dc20*/  @P3 FFMA.FTZ R82, R86, R89, +INF ;  /* 0x7f80000056523423 */ /* 0x000fe20000010059 */
[----:B-----5:R1:W-:Y:S01]  /*dc30*/  STG.E.U16 [R186.64], R72 ;  /* 0x00000048ba007986 */ /* 0x0203e2000c101506 */
[----:B------:R-:W-:Y:S01]  /*dc40*/  FADD R81, R81, R88 ;  /* 0x0000005851517221 */ /* 0x000fe20000000000 */
[----:B------:R-:W-:Y:S02]  /*dc50*/  @P5 MOV R88, 0x7f800000 ;  /* 0x7f80000000585802 */ /* 0x000fe40000000f00 */
[----:B------:R2:W-:Y:S01]  /*dc60*/  STG.E.U16 [R184.64], R60 ;  /* 0x0000003cb8007986 */ /* 0x0005e2000c101506 */
[----:B------:R-:W-:Y:S02]  /*dc70*/  FSETP.NEU.AND P3, PT, R87, RZ, PT ;  /* 0x000000ff5700720b */ /* 0x000fe40003f6d000 */
[----:B------:R-:W-:Y:S01]  /*dc80*/  @P5 FFMA.FTZ R81, R85, R88, +INF ;  /* 0x7f80000055515423 */ /* 0x000fe20000010058 */
[----:B------:R-:W-:Y:S01]  /*dc90*/  STG.E.U16 [R182.64], R76 ;  /* 0x0000004cb6007986 */ /* 0x000fe2000c101506 */
[----:B0-----:R-:W-:-:S02]  /*dca0*/  PRMT R56, R56, 0x7632, R56 ;  /* 0x0000763238387816 */ /* 0x001fc40000000038 */
[----:B------:R-:W-:Y:S01]  /*dcb0*/  FSETP.NEU.AND P5, PT, R86, RZ, PT ;  /* 0x000000ff5600720b */ /* 0x000fe20003fad000 */
[----:B------:R-:W-:Y:S01]  /*dcc0*/  STG.E.U16 [R180.64], R90 ;  /* 0x0000005ab4007986 */ /* 0x000fe2000c101506 */
[----:B-1----:R-:W-:Y:S02]  /*dcd0*/  PRMT R72, R72, 0x7632, R72 ;  /* 0x0000763248487816 */ /* 0x002fe40000000048 */
[----:B------:R-:W-:Y:S01]  /*dce0*/  PRMT R85, R71, 0x7632, R85 ;  /* 0x0000763247557816 */ /* 0x000fe20000000055 */
[----:B------:R0:W-:Y:S01]  /*dcf0*/  STG.E.U16 [R6.64], R84 ;  /* 0x0000005406007986 */ /* 0x0001e2000c101506 */
[----:B--2---:R-:W-:Y:S02]  /*dd00*/  PRMT R60, R60, 0x7632, R60 ;  /* 0x000076323c3c7816 */ /* 0x004fe4000000003c */
[----:B------:R-:W-:Y:S01]  /*dd10*/  PRMT R86, R59, 0x7632, R86 ;  /* 0x000076323b567816 */ /* 0x000fe20000000056 */
[----:B------:R1:W-:Y:S01]  /*dd20*/  STG.E.U16 [R8.64], R48 ;  /* 0x0000003008007986 */ /* 0x0003e2000c101506 */
[----:B------:R-:W-:-:S02]  /*dd30*/  PRMT R87, R75, 0x7632, R87 ;  /* 0x000076324b577816 */ /* 0x000fc40000000057 */
[----:B------:R-:W-:Y:S02]  /*dd40*/  PRMT R88, R63, 0x7632, R88 ;  /* 0x000076323f587816 */ /* 0x000fe40000000058 */
[----:B------:R-:W-:Y:S02]  /*dd50*/  PRMT R89, R79, 0x7632, R89 ;  /* 0x000076324f597816 */ /* 0x000fe40000000059 */
[----:B0-----:R-:W-:Y:S02]  /*dd60*/  PRMT R7, R68, 0x7632, R7 ;  /* 0x0000763244077816 */ /* 0x001fe40000000007 */
[----:B------:R-:W-:Y:S02]  /*dd70*/  PRMT R6, R49, 0x7632, R6 ;  /* 0x0000763231067816 */ /* 0x000fe40000000006 */
[----:B-1----:R-:W-:Y:S01]  /*dd80*/  PRMT R9, R76, 0x7632, R9 ;  /* 0x000076324c097816 */ /* 0x002fe20000000009 */
[----:B------:R0:W-:Y:S01]  /*dd90*/  STG.E.U16 [R10.64], R7 ;  /* 0x000000070a007986 */ /* 0x0001e2000c101506 */
[----:B------:R-:W-:-:S02]  /*dda0*/  PRMT R68, R54, 0x7632, R68 ;  /* 0x0000763236447816 */ /* 0x000fc40000000044 */
[----:B------:R-:W-:Y:S01]  /*ddb0*/  PRMT R84, R55, 0x7632, R84 ;  /* 0x0000763237547816 */ /* 0x000fe20000000054 */
[----:B------:R1:W-:Y:S01]  /*ddc0*/  STG.E.U16 [R12.64], R56 ;  /* 0x000000380c007986 */ /* 0x0003e2000c101506 */
[----:B------:R-:W-:-:S03]  /*ddd0*/  FSEL R8, R83, -INF , P3 ;  /* 0xff80000053087808 */ /* 0x000fc60001800000 */
[----:B------:R2:W-:Y:S04]  /*dde0*/  STG.E.U16 [R14.64], R72 ;  /* 0x000000480e007986 */ /* 0x0005e8000c101506 */
[----:B------:R-:W-:Y:S01]  /*ddf0*/  STG.E.U16 [R16.64], R60 ;  /* 0x0000003c10007986 */ /* 0x000fe2000c101506 */
[----:B0-----:R-:W-:Y:S02]  /*de00*/  PRMT R7, R66, 0x7632, R7 ;  /* 0x0000763242077816 */ /* 0x001fe40000000007 */
[----:B------:R-:W-:Y:S01]  /*de10*/  PRMT R10, R51, 0x7632, R10 ;  /* 0x00007632330a7816 */ /* 0x000fe2000000000a */
[----:B------:R0:W-:Y:S01]  /*de20*/  STG.E.U16 [R18.64], R9 ;  /* 0x0000000912007986 */ /* 0x0001e2000c101506 */
[----:B-1----:R-:W-:Y:S02]  /*de30*/  PRMT R56, R61, 0x7632, R56 ;  /* 0x000076323d387816 */ /* 0x002fe40000000038 */
[----:B------:R-:W-:Y:S01]  /*de40*/  PRMT R11, R67, 0x7632, R11 ;  /* 0x00007632430b7816 */ /* 0x000fe2000000000b */
[----:B------:R1:W-:Y:S01]  /*de50*/  STG.E.U16 [R20.64], R49 ;  /* 0x0000003114007986 */ /* 0x0003e2000c101506 */
[----:B--2---:R-:W-:Y:S01]  /*de60*/  PRMT R72, R62, 0x7632, R72 ;  /* 0x000076323e487816 */ /* 0x004fe20000000048 */
[----:B------:R-:W-:-:S02]  /*de70*/  FFMA R15, R8, 0.69314718246459960938, R5 ;  /* 0x3f317218080f7823 */ /* 0x000fc40000000005 */
[----:B------:R2:W-:Y:S04]  /*de80*/  STG.E.U16 [R22.64], R65 ;  /* 0x0000004116007986 */ /* 0x0005e8000c101506 */
[----:B------:R-:W-:Y:S01]  /*de90*/  STG.E.U16 [R24.64], R53 ;  /* 0x0000003518007986 */ /* 0x000fe2000c101506 */
[----:B0-----:R-:W-:Y:S02]  /*dea0*/  PRMT R19, R65, 0x7632, R19 ;  /* 0x0000763241137816 */ /* 0x001fe40000000013 */
[----:B------:R-:W-:Y:S01]  /*deb0*/  FSEL R9, R80, -INF , P2 ;  /* 0xff80000050097808 */ /* 0x000fe20001000000 */
[----:B------:R0:W-:Y:S01]  /*dec0*/  STG.E.U16 [R26.64], R69 ;  /* 0x000000451a007986 */ /* 0x0001e2000c101506 */
[----:B-1----:R-:W-:Y:S02]  /*ded0*/  PRMT R20, R53, 0x7632, R20 ;  /* 0x0000763235147816 */ /* 0x002fe40000000014 */
[----:B------:R-:W-:Y:S01]  /*dee0*/  PRMT R21, R69, 0x7632, R21 ;  /* 0x0000763245157816 */ /* 0x000fe20000000015 */
[----:B------:R1:W-:Y:S01]  /*def0*/  STG.E.U16 [R28.64], R57 ;  /* 0x000000391c007986 */ /* 0x0003e2000c101506 */
[----:B--2---:R-:W-:Y:S01]  /*df00*/  PRMT R22, R57, 0x7632, R22 ;  /* 0x0000763239167816 */ /* 0x004fe20000000016 */
[----:B------:R-:W-:Y:S01]  /*df10*/  FFMA R12, R9, 0.69314718246459960938, R2 ;  /* 0x3f317218090c7823 */ /* 0x000fe20000000002 */
[----:B------:R-:W-:Y:S01]  /*df20*/  PRMT R23, R73, 0x7632, R23 ;  /* 0x0000763249177816 */ /* 0x000fe20000000017 */
[----:B------:R2:W-:Y:S04]  /*df30*/  STG.E.U16 [R30.64], R73 ;  /* 0x000000491e007986 */ /* 0x0005e8000c101506 */
[----:B------:R-:W-:Y:S01]  /*df40*/  STG.E.U16 [R32.64], R61 ;  /* 0x0000003d20007986 */ /* 0x000fe2000c101506 */
[----:B0-----:R-:W-:-:S03]  /*df50*/  PRMT R69, R70, 0x7632, R69 ;  /* 0x0000763246457816 */ /* 0x001fc60000000045 */
[----:B------:R-:W-:Y:S01]  /*df60*/  STG.E.U16 [R34.64], R77 ;  /* 0x0000004d22007986 */ /* 0x000fe2000c101506 */
[----:B-1----:R-:W-:-:S03]  /*df70*/  PRMT R57, R77, 0x7632, R57 ;  /* 0x000076324d397816 */ /* 0x002fc60000000039 */
[----:B------:R0:W-:Y:S01]  /*df80*/  STG.E.U16 [R36.64], R6 ;  /* 0x0000000624007986 */ /* 0x0001e2000c101506 */
[----:B--2---:R-:W-:-:S03]  /*df90*/  PRMT R73, R78, 0x7632, R73 ;  /* 0x000076324e497816 */ /* 0x004fc60000000049 */
[----:B------:R-:W-:Y:S04]  /*dfa0*/  STG.E.U16 [R38.64], R19 ;  /* 0x0000001326007986 */ /* 0x000fe8000c101506 */
[----:B------:R-:W-:Y:S04]  /*dfb0*/  STG.E.U16 [R40.64], R20 ;  /* 0x0000001428007986 */ /* 0x000fe8000c101506 */
[----:B------:R-:W-:Y:S01]  /*dfc0*/  STG.E.U16 [R42.64], R21 ;  /* 0x000000152a007986 */ /* 0x000fe2000c101506 */
[----:B0-----:R-:W-:-:S03]  /*dfd0*/  PRMT R6, R50, 0x7632, R6 ;  /* 0x0000763232067816 */ /* 0x001fc60000000006 */
[----:B------:R-:W-:Y:S04]  /*dfe0*/  STG.E.U16 [R44.64], R22 ;  /* 0x000000162c007986 */ /* 0x000fe8000c101506 */
[----:B------:R-:W-:Y:S04]  /*dff0*/  STG.E.U16 [R46.64], R23 ;  /* 0x000000172e007986 */ /* 0x000fe8000c101506 */
[----:B------:R-:W-:Y:S04]  /*e000*/  STG.E.U16 [R112.64], R56 ;  /* 0x0000003870007986 */ /* 0x000fe8000c101506 */
[----:B------:R-:W-:Y:S04]  /*e010*/  STG.E.U16 [R114.64], R57 ;  /* 0x0000003972007986 */ /* 0x000fe8000c101506 */
[----:B------:R-:W-:Y:S04]  /*e020*/  STG.E.U16 [R116.64], R50 ;  /* 0x0000003274007986 */ /* 0x000fe8000c101506 */
[----:B------:R-:W-:Y:S04]  /*e030*/  STG.E.U16 [R118.64], R66 ;  /* 0x0000004276007986 */ /* 0x000fe8000c101506 */
[----:B------:R-:W-:Y:S04]  /*e040*/  STG.E.U16 [R120.64], R54 ;  /* 0x0000003678007986 */ /* 0x000fe8000c101506 */
[----:B------:R0:W-:Y:S04]  /*e050*/  STG.E.U16 [R122.64], R70 ;  /* 0x000000467a007986 */ /* 0x0001e8000c101506 */
[----:B------:R-:W-:Y:S04]  /*e060*/  STG.E.U16 [R124.64], R58 ;  /* 0x0000003a7c007986 */ /* 0x000fe8000c101506 */
[----:B------:R1:W-:Y:S04]  /*e070*/  STG.E.U16 [R126.64], R74 ;  /* 0x0000004a7e007986 */ /* 0x0003e8000c101506 */
[----:B------:R-:W-:Y:S01]  /*e080*/  STG.E.U16 [R128.64], R62 ;  /* 0x0000003e80007986 */ /* 0x000fe2000c101506 */
[----:B0-----:R-:W-:-:S03]  /*e090*/  PRMT R70, R58, 0x7632, R70 ;  /* 0x000076323a467816 */ /* 0x001fc60000000046 */
[----:B------:R-:W-:Y:S04]  /*e0a0*/  STG.E.U16 [R130.64], R78 ;  /* 0x0000004e82007986 */ /* 0x000fe8000c101506 */
[----:B------:R0:W-:Y:S01]  /*e0b0*/  STG.E.U16 [R132.64], R6 ;  /* 0x0000000684007986 */ /* 0x0001e2000c101506 */
[----:B-1----:R-:W-:-:S03]  /*e0c0*/  PRMT R74, R74, 0x7632, R74 ;  /* 0x000076324a4a7816 */ /* 0x002fc6000000004a */
[----:B------:R1:W-:Y:S04]  /*e0d0*/  STG.E.U16 [R134.64], R7 ;  /* 0x0000000786007986 */ /* 0x0003e8000c101506 */
[----:B------:R2:W-:Y:S04]  /*e0e0*/  STG.E.U16 [R136.64], R68 ;  /* 0x0000004488007986 */ /* 0x0005e8000c101506 */
[----:B------:R2:W-:Y:S01]  /*e0f0*/  STG.E.U16 [R138.64], R69 ;  /* 0x000000458a007986 */ /* 0x0005e2000c101506 */
[----:B0-----:R-:W-:-:S03]  /*e100*/  FSEL R6, R81, -INF , P4 ;  /* 0xff80000051067808 */ /* 0x001fc60002000000 */
[----:B------:R2:W-:Y:S01]  /*e110*/  STG.E.U16 [R140.64], R70 ;  /* 0x000000468c007986 */ /* 0x0005e2000c101506 */
[----:B-1----:R-:W-:Y:S01]  /*e120*/  FSEL R7, R82, -INF , P5 ;  /* 0xff80000052077808 */ /* 0x002fe20002800000 */
[----:B------:R-:W-:Y:S02]  /*e130*/  FFMA R13, R6, 0.69314718246459960938, R3 ;  /* 0x3f317218060d7823 */ /* 0x000fe40000000003 */
[----:B------:R2:W-:Y:S02]  /*e140*/  STG.E.U16 [R142.64], R74 ;  /* 0x0000004a8e007986 */ /* 0x0005e4000c101506 */
[----:B------:R-:W-:Y:S02]  /*e150*/  FFMA R14, R7, 0.69314718246459960938, R4 ;  /* 0x3f317218070e7823 */ /* 0x000fe40000000004 */
[----:B------:R2:W-:Y:S04]  /*e160*/  STG.E.U16 [R144.64], R72 ;  /* 0x0000004890007986 */ /* 0x0005e8000c101506 */
        /* <DEDUP_REMOVED lines=17> */
[----:B------:R-:W-:Y:S06]  /*e280*/  BAR.SYNC.DEFER_BLOCKING 0x0 ;  /* 0x0000000000007b1d */ /* 0x000fec0000010000 */
[----:B------:R2:W-:Y:S04]  /*e290*/  STS.128 [R225.X4], R12 ;  /* 0x0000000ce1007388 */ /* 0x0005e80000004c00 */
[----:B------:R-:W-:Y:S06]  /*e2a0*/  BAR.SYNC.DEFER_BLOCKING 0x0 ;  /* 0x0000000000007b1d */ /* 0x000fec0000010000 */
[----:B------:R-:W-:Y:S05]  /*e2b0*/  @P0 EXIT ;  /* 0x000000000000094d */ /* 0x000fea0003800000 */
[----:B--2---:R-:W0:Y:S01]  /*e2c0*/  LDS R7, [R0] ;  /* 0x0000000000077984 */ /* 0x004e220000000800 */
[----:B------:R-:W-:Y:S01]  /*e2d0*/  IMAD R2, R224, c[0x0][0x1cc], RZ ;  /* 0x00007300e0027a24 */ /* 0x000fe200078e02ff */
[C---:B------:R-:W-:Y:S01]  /*e2e0*/  SHF.L.U32 R6, R223.reuse, 0x2, RZ ;  /* 0x00000002df067819 */ /* 0x040fe200000006ff */
[----:B------:R-:W-:-:S03]  /*e2f0*/  IMAD.HI R5, R223, 0x4, RZ ;  /* 0x00000004df057827 */ /* 0x000fc600078e02ff */
[C---:B------:R-:W-:Y:S01]  /*e300*/  SHF.L.U32 R3, R2.reuse, 0x2, RZ ;  /* 0x0000000202037819 */ /* 0x040fe200000006ff */
[----:B------:R-:W-:-:S03]  /*e310*/  IMAD.HI R4, R2, 0x4, RZ ;  /* 0x0000000402047827 */ /* 0x000fc600078e02ff */
[----:B------:R-:W-:-:S04]  /*e320*/  IADD3 R2, P0, P1, R6, c[0x0][0x180], R3 ;  /* 0x0000600006027a10 */ /* 0x000fc8000791e003 */
[----:B------:R-:W-:-:S05]  /*e330*/  IADD3.X R3, R5, c[0x0][0x184], R4, P0, P1 ;  /* 0x0000610005037a10 */ /* 0x000fca00007e2404 */
[----:B0-----:R-:W-:Y:S01]  /*e340*/  STG.E [R2.64], R7 ;  /* 0x0000000702007986 */ /* 0x001fe2000c101906 */
[----:B------:R-:W-:Y:S05]  /*e350*/  EXIT ;  /* 0x000000000000794d */ /* 0x000fea0003800000 */
.L_x_2:
[----:B------:R-:W-:-:S00]  /*e360*/  BRA `(.L_x_2) ;  /* 0xfffffff000007947 */ /* 0x000fc0000383ffff */
[----:B------:R-:W-:-:S00]  /*e370*/  NOP ;  /* 0x0000000000007918 */ /* 0x000fc00000000000 */
        /* <DEDUP_REMOVED lines=8> */
.L_x_3:


//--------------------- .nv.global.init           --------------------------
	.section	.nv.global.init,"aw",@progbits
.nv.global.init:
	.type		_$_str,@object
	.size		_$_str,(.L_0 - _$_str)
_$_str:
        /*0000*/ 	.byte	0x5f, 0x5f, 0x43, 0x55, 0x44, 0x41, 0x5f, 0x46, 0x54, 0x5a, 0x00
.L_0:


//--------------------- .nv.shared.attn_fwd       --------------------------
	.section	.nv.shared.attn_fwd,"aw",@nobits
	.sectionflags	@""
	.align	16
